// auto-generated by cutlass_sweep.gemm — config: {"arch": "sm_100", "cluster_m": 2, "cluster_n": 1, "dtype": "int8", "dtype_b": "int8", "layout": "nt", "stages": 0, "tile_k": 128, "tile_m": 64, "tile_n": 192}
#include "cutlass/cutlass.h"
#include "cutlass/gemm/collective/collective_builder.hpp"
#include "cutlass/gemm/device/gemm_universal_adapter.h"
#include "cutlass/gemm/kernel/gemm_universal.hpp"
#include "cutlass/epilogue/collective/collective_builder.hpp"

using ElemA = int8_t;
using ElemB = int8_t;
using ElemCD = int8_t;
using Acc  = int32_t;
using TileShape    = cute::Shape<cute::_64, cute::_192, cute::_128>;
using ClusterShape = cute::Shape<cute::_2, cute::_1, cute::_1>;

using CollectiveEpilogue = typename cutlass::epilogue::collective::CollectiveBuilder<
    cutlass::arch::Sm100, cutlass::arch::OpClassTensorOp,
    TileShape, ClusterShape,
    cutlass::epilogue::collective::EpilogueTileAuto,
    Acc, Acc,
    ElemCD, cutlass::layout::RowMajor, 128 / cutlass::sizeof_bits<ElemCD>::value,
    ElemCD, cutlass::layout::RowMajor, 128 / cutlass::sizeof_bits<ElemCD>::value,
    cutlass::epilogue::collective::EpilogueScheduleAuto
  >::CollectiveOp;

using CollectiveMainloop = typename cutlass::gemm::collective::CollectiveBuilder<
    cutlass::arch::Sm100, cutlass::arch::OpClassTensorOp,
    ElemA, cutlass::layout::RowMajor, 128 / cutlass::sizeof_bits<ElemA>::value,
    ElemB, cutlass::layout::ColumnMajor, 128 / cutlass::sizeof_bits<ElemB>::value,
    Acc,
    TileShape, ClusterShape,
    cutlass::gemm::collective::StageCountAutoCarveout<static_cast<int>(sizeof(typename CollectiveEpilogue::SharedStorage))>,
    cutlass::gemm::collective::KernelScheduleAuto
  >::CollectiveOp;

using GemmKernel = cutlass::gemm::kernel::GemmUniversal<
    cute::Shape<int,int,int,int>,
    CollectiveMainloop,
    CollectiveEpilogue
>;
using Gemm = cutlass::gemm::device::GemmUniversalAdapter<GemmKernel>;

// Force the device kernel symbol into the cubin without needing a host main.
auto* _anchor = &cutlass::device_kernel<GemmKernel>;


// ===== COMPILED SASS (sm_100a) =====

	.target	sm_100a

	.elftype	@"ET_EXEC"


//--------------------- .note.nv.tkinfo           --------------------------
	.section	.note.nv.tkinfo,"",@"SHT_NOTE"
	.sectionflags	@"SHF_NOTE_NV_TKINFO"
	.tkinfo
        /*0018*/ 	.word	0x00000002
        /*0030*/ 	.string	""
        /*0030*/ 	.string	"ptxas"
        /*0030*/ 	.string	"Cuda compilation tools, release 13.0, V13.0.88"
        /*0030*/ 	.string	"Build cuda_13.0.r13.0/compiler.36424714_0"
        /*0030*/ 	.string	"-arch sm_100a -m 64 "



//--------------------- .note.nv.cuinfo           --------------------------
	.section	.note.nv.cuinfo,"",@"SHT_NOTE"
	.sectionflags	@"SHF_NOTE_NV_CUINFO"
        /*0018*/ 	.short	0x0002
        /*001a*/ 	.short	0x0064
        /*001c*/ 	.short	0x0082
	.zero		2


//--------------------- .nv.info                  --------------------------
	.section	.nv.info,"",@"SHT_CUDA_INFO"
	.align	4


	//----- nvinfo : EIATTR_REGCOUNT
	.align		4
        /*0000*/ 	.byte	0x04, 0x2f
        /*0002*/ 	.short	(.L_20 - .L_19)
	.align		4
.L_19:
        /*0004*/ 	.word	index@(_ZN7cutlass13device_kernelINS_4gemm6kernel13GemmUniversalIN4cute5tupleIJiiiiEEENS1_10collective13CollectiveMmaINS1_35MainloopSm100TmaUmmaWarpSpecializedILi6ELi2ELi4ENS5_IJNS4_1CILi2EEENSA_ILi1EEESC_EEEEENS5_IJNSA_ILi64EEENSA_ILi192EEENSA_ILi128EEEEEEaNS5_IJlSC_lEEEaSJ_NS4_8TiledMMAINS4_8MMA_AtomIJNS4_15SM100_MMA_S8_SSIaaiLi64ELi192ELNS4_4UMMA5MajorE0ELSO_0ELNSN_8SaturateE0EEEEEENS4_6LayoutINS5_IJSC_SC_SC_EEENS5_IJNSA_ILi0EEESU_SU_EEEEENS5_IJNS4_10UnderscoreESX_SX_EEEEENS4_13SM90_TMA_LOADENS4_14ComposedLayoutINS4_7SwizzleILi3ELi4ELi3EEENS4_18smem_ptr_flag_bitsILi8EEENSS_INS5_IJNSA_ILi8EEESH_EEENS5_IJSH_SC_EEEEEEEvNS4_8identityENS4_23SM90_TMA_LOAD_MULTICASTES1A_vS1B_EENS_8epilogue10collective18CollectiveEpilogueINS1E_23Sm100TmaWarpSpecializedILi3ELi2ELi32ELb0ELb0EEEJSI_NS5_IJNSS_ISF_SC_EES1J_EEEaSJ_aSJ_NS1E_6fusion15FusionCallbacksIS1I_NS1L_17LinearCombinationIaiaiLNS_15FloatRoundStyleE2EEESI_S1K_JEEENS4_5SM1004TMEM4LOAD26SM100_TMEM_LOAD_16dp32b32xES10_NS11_INS12_ILi2ELi4ELi3EEES15_NSS_INS5_IJS16_SF_EEENS5_IJSF_SC_EEEEEEENS4_39AutoVectorizingCopyWithAssumedAlignmentILi128EEENS4_14SM90_TMA_STOREES1Z_S21_S21_EEEvvEEEEvNT_6ParamsE)
        /*0008*/ 	.word	0x0000005e


	//----- nvinfo : EIATTR_FRAME_SIZE
	.align		4
.L_20:
        /*000c*/ 	.byte	0x04, 0x11
        /*000e*/ 	.short	(.L_22 - .L_21)
	.align		4
.L_21:
        /*0010*/ 	.word	index@($__internal_2_$__cuda_sm10x_tcgen05_guardrail_trap_unallocated_columns_being_dealloced)
        /*0014*/ 	.word	0x00000000


	//----- nvinfo : EIATTR_FRAME_SIZE
	.align		4
.L_22:
        /*0018*/ 	.byte	0x04, 0x11
        /*001a*/ 	.short	(.L_24 - .L_23)
	.align		4
.L_23:
        /*001c*/ 	.word	index@($__internal_1_$__cuda_sm10x_tcgen05_guardrail_trap_phase_invalid_during_alloc)
        /*0020*/ 	.word	0x00000000


	//----- nvinfo : EIATTR_FRAME_SIZE
	.align		4
.L_24:
        /*0024*/ 	.byte	0x04, 0x11
        /*0026*/ 	.short	(.L_26 - .L_25)
	.align		4
.L_25:
        /*0028*/ 	.word	index@($__internal_0_$__cuda_sm10x_tcgen05_guardrail_trap_col_being_dealloced_not_returned_by_alloc)
        /*002c*/ 	.word	0x00000000


	//----- nvinfo : EIATTR_FRAME_SIZE
	.align		4
.L_26:
        /*0030*/ 	.byte	0x04, 0x11
        /*0032*/ 	.short	(.L_28 - .L_27)
	.align		4
.L_27:
        /*0034*/ 	.word	index@(_ZN7cutlass13device_kernelINS_4gemm6kernel13GemmUniversalIN4cute5tupleIJiiiiEEENS1_10collective13CollectiveMmaINS1_35MainloopSm100TmaUmmaWarpSpecializedILi6ELi2ELi4ENS5_IJNS4_1CILi2EEENSA_ILi1EEESC_EEEEENS5_IJNSA_ILi64EEENSA_ILi192EEENSA_ILi128EEEEEEaNS5_IJlSC_lEEEaSJ_NS4_8TiledMMAINS4_8MMA_AtomIJNS4_15SM100_MMA_S8_SSIaaiLi64ELi192ELNS4_4UMMA5MajorE0ELSO_0ELNSN_8SaturateE0EEEEEENS4_6LayoutINS5_IJSC_SC_SC_EEENS5_IJNSA_ILi0EEESU_SU_EEEEENS5_IJNS4_10UnderscoreESX_SX_EEEEENS4_13SM90_TMA_LOADENS4_14ComposedLayoutINS4_7SwizzleILi3ELi4ELi3EEENS4_18smem_ptr_flag_bitsILi8EEENSS_INS5_IJNSA_ILi8EEESH_EEENS5_IJSH_SC_EEEEEEEvNS4_8identityENS4_23SM90_TMA_LOAD_MULTICASTES1A_vS1B_EENS_8epilogue10collective18CollectiveEpilogueINS1E_23Sm100TmaWarpSpecializedILi3ELi2ELi32ELb0ELb0EEEJSI_NS5_IJNSS_ISF_SC_EES1J_EEEaSJ_aSJ_NS1E_6fusion15FusionCallbacksIS1I_NS1L_17LinearCombinationIaiaiLNS_15FloatRoundStyleE2EEESI_S1K_JEEENS4_5SM1004TMEM4LOAD26SM100_TMEM_LOAD_16dp32b32xES10_NS11_INS12_ILi2ELi4ELi3EEES15_NSS_INS5_IJS16_SF_EEENS5_IJSF_SC_EEEEEEENS4_39AutoVectorizingCopyWithAssumedAlignmentILi128EEENS4_14SM90_TMA_STOREES1Z_S21_S21_EEEvvEEEEvNT_6ParamsE)
        /*0038*/ 	.word	0x00000000


	//----- nvinfo : EIATTR_MIN_STACK_SIZE
	.align		4
.L_28:
        /*003c*/ 	.byte	0x04, 0x12
        /*003e*/ 	.short	(.L_30 - .L_29)
	.align		4
.L_29:
        /*0040*/ 	.word	index@(_ZN7cutlass13device_kernelINS_4gemm6kernel13GemmUniversalIN4cute5tupleIJiiiiEEENS1_10collective13CollectiveMmaINS1_35MainloopSm100TmaUmmaWarpSpecializedILi6ELi2ELi4ENS5_IJNS4_1CILi2EEENSA_ILi1EEESC_EEEEENS5_IJNSA_ILi64EEENSA_ILi192EEENSA_ILi128EEEEEEaNS5_IJlSC_lEEEaSJ_NS4_8TiledMMAINS4_8MMA_AtomIJNS4_15SM100_MMA_S8_SSIaaiLi64ELi192ELNS4_4UMMA5MajorE0ELSO_0ELNSN_8SaturateE0EEEEEENS4_6LayoutINS5_IJSC_SC_SC_EEENS5_IJNSA_ILi0EEESU_SU_EEEEENS5_IJNS4_10UnderscoreESX_SX_EEEEENS4_13SM90_TMA_LOADENS4_14ComposedLayoutINS4_7SwizzleILi3ELi4ELi3EEENS4_18smem_ptr_flag_bitsILi8EEENSS_INS5_IJNSA_ILi8EEESH_EEENS5_IJSH_SC_EEEEEEEvNS4_8identityENS4_23SM90_TMA_LOAD_MULTICASTES1A_vS1B_EENS_8epilogue10collective18CollectiveEpilogueINS1E_23Sm100TmaWarpSpecializedILi3ELi2ELi32ELb0ELb0EEEJSI_NS5_IJNSS_ISF_SC_EES1J_EEEaSJ_aSJ_NS1E_6fusion15FusionCallbacksIS1I_NS1L_17LinearCombinationIaiaiLNS_15FloatRoundStyleE2EEESI_S1K_JEEENS4_5SM1004TMEM4LOAD26SM100_TMEM_LOAD_16dp32b32xES10_NS11_INS12_ILi2ELi4ELi3EEES15_NSS_INS5_IJS16_SF_EEENS5_IJSF_SC_EEEEEEENS4_39AutoVectorizingCopyWithAssumedAlignmentILi128EEENS4_14SM90_TMA_STOREES1Z_S21_S21_EEEvvEEEEvNT_6ParamsE)
        /*0044*/ 	.word	0x00000000
.L_30:


//--------------------- .nv.compat                --------------------------
	.section	.nv.compat,"",@"SHT_CUDA_COMPAT_INFO"
	.align	4
        /*0000*/ 	.byte	0x02, 0x09, 0x01, 0x00, 0x02, 0x02, 0x03, 0x00, 0x02, 0x05, 0x06, 0x00, 0x03, 0x07, 0x01, 0x01
        /*0010*/ 	.byte	0x02, 0x03, 0x01, 0x00, 0x02, 0x06, 0x01, 0x00, 0x04, 0x0b, 0x08, 0x00, 0x01, 0x00, 0x00, 0x00
        /*0020*/ 	.byte	0x00, 0x00, 0x00, 0x00


//--------------------- .nv.info._ZN7cutlass13device_kernelINS_4gemm6kernel13GemmUniversalIN4cute5tupleIJiiiiEEENS1_10collective13CollectiveMmaINS1_35MainloopSm100TmaUmmaWarpSpecializedILi6ELi2ELi4ENS5_IJNS4_1CILi2EEENSA_ILi1EEESC_EEEEENS5_IJNSA_ILi64EEENSA_ILi192EEENSA_ILi128EEEEEEaNS5_IJlSC_lEEEaSJ_NS4_8TiledMMAINS4_8MMA_AtomIJNS4_15SM100_MMA_S8_SSIaaiLi64ELi192ELNS4_4UMMA5MajorE0ELSO_0ELNSN_8SaturateE0EEEEEENS4_6LayoutINS5_IJSC_SC_SC_EEENS5_IJNSA_ILi0EEESU_SU_EEEEENS5_IJNS4_10UnderscoreESX_SX_EEEEENS4_13SM90_TMA_LOADENS4_14ComposedLayoutINS4_7SwizzleILi3ELi4ELi3EEENS4_18smem_ptr_flag_bitsILi8EEENSS_INS5_IJNSA_ILi8EEESH_EEENS5_IJSH_SC_EEEEEEEvNS4_8identityENS4_23SM90_TMA_LOAD_MULTICASTES1A_vS1B_EENS_8epilogue10collective18CollectiveEpilogueINS1E_23Sm100TmaWarpSpecializedILi3ELi2ELi32ELb0ELb0EEEJSI_NS5_IJNSS_ISF_SC_EES1J_EEEaSJ_aSJ_NS1E_6fusion15FusionCallbacksIS1I_NS1L_17LinearCombinationIaiaiLNS_15FloatRoundStyleE2EEESI_S1K_JEEENS4_5SM1004TMEM4LOAD26SM100_TMEM_LOAD_16dp32b32xES10_NS11_INS12_ILi2ELi4ELi3EEES15_NSS_INS5_IJS16_SF_EEENS5_IJSF_SC_EEEEEEENS4_39AutoVectorizingCopyWithAssumedAlignmentILi128EEENS4_14SM90_TMA_STOREES1Z_S21_S21_EEEvvEEEEvNT_6ParamsE --------------------------
	.section	.nv.info._ZN7cutlass13device_kernelINS_4gemm6kernel13GemmUniversalIN4cute5tupleIJiiiiEEENS1_10collective13CollectiveMmaINS1_35MainloopSm100TmaUmmaWarpSpecializedILi6ELi2ELi4ENS5_IJNS4_1CILi2EEENSA_ILi1EEESC_EEEEENS5_IJNSA_ILi64EEENSA_ILi192EEENSA_ILi128EEEEEEaNS5_IJlSC_lEEEaSJ_NS4_8TiledMMAINS4_8MMA_AtomIJNS4_15SM100_MMA_S8_SSIaaiLi64ELi192ELNS4_4UMMA5MajorE0ELSO_0ELNSN_8SaturateE0EEEEEENS4_6LayoutINS5_IJSC_SC_SC_EEENS5_IJNSA_ILi0EEESU_SU_EEEEENS5_IJNS4_10UnderscoreESX_SX_EEEEENS4_13SM90_TMA_LOADENS4_14ComposedLayoutINS4_7SwizzleILi3ELi4ELi3EEENS4_18smem_ptr_flag_bitsILi8EEENSS_INS5_IJNSA_ILi8EEESH_EEENS5_IJSH_SC_EEEEEEEvNS4_8identityENS4_23SM90_TMA_LOAD_MULTICASTES1A_vS1B_EENS_8epilogue10collective18CollectiveEpilogueINS1E_23Sm100TmaWarpSpecializedILi3ELi2ELi32ELb0ELb0EEEJSI_NS5_IJNSS_ISF_SC_EES1J_EEEaSJ_aSJ_NS1E_6fusion15FusionCallbacksIS1I_NS1L_17LinearCombinationIaiaiLNS_15FloatRoundStyleE2EEESI_S1K_JEEENS4_5SM1004TMEM4LOAD26SM100_TMEM_LOAD_16dp32b32xES10_NS11_INS12_ILi2ELi4ELi3EEES15_NSS_INS5_IJS16_SF_EEENS5_IJSF_SC_EEEEEEENS4_39AutoVectorizingCopyWithAssumedAlignmentILi128EEENS4_14SM90_TMA_STOREES1Z_S21_S21_EEEvvEEEEvNT_6ParamsE,"",@"SHT_CUDA_INFO"
	.sectionflags	@""
	.align	4


	//----- nvinfo : EIATTR_CUDA_API_VERSION
	.align		4
        /*0000*/ 	.byte	0x04, 0x37
        /*0002*/ 	.short	(.L_32 - .L_31)
.L_31:
        /*0004*/ 	.word	0x00000082


	//----- nvinfo : EIATTR_KPARAM_INFO
	.align		4
.L_32:
        /*0008*/ 	.byte	0x04, 0x17
        /*000a*/ 	.short	(.L_34 - .L_33)
.L_33:
        /*000c*/ 	.word	0x00000000
        /*0010*/ 	.short	0x0000
        /*0012*/ 	.short	0x0000
        /*0014*/ 	.byte	0x00, 0xf0, 0x01, 0x20


	//----- nvinfo : EIATTR_AT_ENTRY_FRAGMENTS
	.align		4
.L_34:
        /*0018*/ 	.byte	0x04, 0x4f
        /*001a*/ 	.short	(.L_36 - .L_35)


	//   ....[0]....
.L_35:
        /*001c*/ 	.word	0x00000006


	//----- nvinfo : EIATTR_RESERVED_SMEM_USED
	.align		4
.L_36:
        /*0020*/ 	.byte	0x01, 0x41
	.zero		2


	//----- nvinfo : EIATTR_SPARSE_MMA_MASK
	.align		4
        /*0024*/ 	.byte	0x03, 0x50
        /*0026*/ 	.short	0x0000


	//----- nvinfo : EIATTR_TCGEN05_1CTA_USED
	.align		4
        /*0028*/ 	.byte	0x01, 0x51
	.zero		2


	//----- nvinfo : EIATTR_MAXREG_COUNT
	.align		4
        /*002c*/ 	.byte	0x03, 0x1b
        /*002e*/ 	.short	0x00ff


	//----- nvinfo : EIATTR_NUM_BARRIERS
	.align		4
        /*0030*/ 	.byte	0x02, 0x4c
        /*0032*/ 	.byte	0x07
	.zero		1


	//----- nvinfo : EIATTR_EXTERNS
	.align		4
        /*0034*/ 	.byte	0x04, 0x0f
        /*0036*/ 	.short	(.L_38 - .L_37)


	//   ....[0]....
	.align		4
.L_37:
        /*0038*/ 	.word	index@(__assertfail)


	//----- nvinfo : EIATTR_MERCURY_ISA_VERSION
	.align		4
.L_38:
        /*003c*/ 	.byte	0x03, 0x5f
        /*003e*/ 	.short	0x0101


	//----- nvinfo : EIATTR_INT_WARP_WIDE_INSTR_OFFSETS
	.align		4
        /*0040*/ 	.byte	0x04, 0x31
        /*0042*/ 	.short	(.L_40 - .L_39)


	//   ....[0]....
.L_39:
        /*0044*/ 	.word	0x00003e10


	//   ....[1]....
        /*0048*/ 	.word	0x00003e40


	//   ....[2]....
        /*004c*/ 	.word	0x00003e60


	//   ....[3]....
        /*0050*/ 	.word	0x00004a20


	//   ....[4]....
        /*0054*/ 	.word	0x00004a80


	//   ....[5]....
        /*0058*/ 	.word	0x00004b80


	//   ....[6]....
        /*005c*/ 	.word	0x00004c10


	//   ....[7]....
        /*0060*/ 	.word	0x00004d10


	//   ....[8]....
        /*0064*/ 	.word	0x00004dc0


	//----- nvinfo : EIATTR_COOP_GROUP_MASK_REGIDS
	.align		4
.L_40:
        /*0068*/ 	.byte	0x04, 0x29
        /*006a*/ 	.short	(.L_42 - .L_41)


	//   ....[0]....
.L_41:
        /*006c*/ 	.word	0xffffffff


	//   ....[1]....
        /*0070*/ 	.word	0xffffffff


	//   ....[2]....
        /*0074*/ 	.word	0xffffffff


	//   ....[3]....
        /*0078*/ 	.word	0xffffffff


	//   ....[4]....
        /*007c*/ 	.word	0xffffffff


	//   ....[5]....
        /*0080*/ 	.word	0xffffffff


	//   ....[6]....
        /*0084*/ 	.word	0xffffffff


	//   ....[7]....
        /*0088*/ 	.word	0xffffffff


	//   ....[8]....
        /*008c*/ 	.word	0xffffffff


	//   ....[9]....
        /*0090*/ 	.word	0xffffffff


	//   ....[10]....
        /*0094*/ 	.word	0xffffffff


	//   ....[11]....
        /*0098*/ 	.word	0xffffffff


	//   ....[12]....
        /*009c*/ 	.word	0xffffffff


	//   ....[13]....
        /*00a0*/ 	.word	0xffffffff


	//----- nvinfo : EIATTR_COOP_GROUP_INSTR_OFFSETS
	.align		4
.L_42:
        /*00a4*/ 	.byte	0x04, 0x28
        /*00a6*/ 	.short	(.L_44 - .L_43)


	//   ....[0]....
.L_43:
        /*00a8*/ 	.word	0x00000080


	//   ....[1]....
        /*00ac*/ 	.word	0x000004f0


	//   ....[2]....
        /*00b0*/ 	.word	0x000006d0


	//   ....[3]....
        /*00b4*/ 	.word	0x00000850


	//   ....[4]....
        /*00b8*/ 	.word	0x00000950


	//   ....[5]....
        /*00bc*/ 	.word	0x00000ac0


	//   ....[6]....
        /*00c0*/ 	.word	0x00000c60


	//   ....[7]....
        /*00c4*/ 	.word	0x00000e10


	//   ....[8]....
        /*00c8*/ 	.word	0x00002030


	//   ....[9]....
        /*00cc*/ 	.word	0x00003010


	//   ....[10]....
        /*00d0*/ 	.word	0x00003220


	//   ....[11]....
        /*00d4*/ 	.word	0x00003250


	//   ....[12]....
        /*00d8*/ 	.word	0x00003cf0


	//   ....[13]....
        /*00dc*/ 	.word	0x00003f20


	//----- nvinfo : EIATTR_VRC_CTA_INIT_COUNT
	.align		4
.L_44:
        /*00e0*/ 	.byte	0x02, 0x4a
        /*00e2*/ 	.byte	0x80
	.zero		1


	//----- nvinfo : EIATTR_SYSCALL_OFFSETS
	.align		4
        /*00e4*/ 	.byte	0x04, 0x46
        /*00e6*/ 	.short	(.L_46 - .L_45)


	//   ....[0]....
.L_45:
        /*00e8*/ 	.word	0x00005a00


	//   ....[1]....
        /*00ec*/ 	.word	0x00005b40


	//   ....[2]....
        /*00f0*/ 	.word	0x00006350


	//   ....[3]....
        /*00f4*/ 	.word	0x00007180


	//   ....[4]....
        /*00f8*/ 	.word	0x00007fb0


	//----- nvinfo : EIATTR_MBARRIER_INSTR_OFFSETS
	.align		4
.L_46:
        /*00fc*/ 	.byte	0x04, 0x39
        /*00fe*/ 	.short	(.L_48 - .L_47)


	//   ....[0]....
.L_47:
        /*0100*/ 	.word	0x00000600
        /*0104*/ 	.word	0x000000ff
        /*0108*/ 	.word	0x00000000
        /*010c*/ 	.short	0x0100
        /*010e*/ 	.byte	0x04
	.zero		1


	//   ....[1]....
        /*0110*/ 	.word	0x00000610
        /*0114*/ 	.word	0x000000ff
        /*0118*/ 	.word	0x00000030
        /*011c*/ 	.short	0x0100
        /*011e*/ 	.byte	0x04
	.zero		1


	//   ....[2]....
        /*0120*/ 	.word	0x00000620
        /*0124*/ 	.word	0x000000ff
        /*0128*/ 	.word	0x00000008
        /*012c*/ 	.short	0x0100
        /*012e*/ 	.byte	0x04
	.zero		1


	//   ....[3]....
        /*0130*/ 	.word	0x00000630
        /*0134*/ 	.word	0x000000ff
        /*0138*/ 	.word	0x00000038
        /*013c*/ 	.short	0x0100
        /*013e*/ 	.byte	0x04
	.zero		1


	//   ....[4]....
        /*0140*/ 	.word	0x00000640
        /*0144*/ 	.word	0x000000ff
        /*0148*/ 	.word	0x00000010
        /*014c*/ 	.short	0x0100
        /*014e*/ 	.byte	0x04
	.zero		1


	//   ....[5]....
        /*0150*/ 	.word	0x00000650
        /*0154*/ 	.word	0x000000ff
        /*0158*/ 	.word	0x00000040
        /*015c*/ 	.short	0x0100
        /*015e*/ 	.byte	0x04
	.zero		1


	//   ....[6]....
        /*0160*/ 	.word	0x00000660
        /*0164*/ 	.word	0x000000ff
        /*0168*/ 	.word	0x00000018
        /*016c*/ 	.short	0x0100
        /*016e*/ 	.byte	0x04
	.zero		1


	//   ....[7]....
        /*0170*/ 	.word	0x00000670
        /*0174*/ 	.word	0x000000ff
        /*0178*/ 	.word	0x00000048
        /*017c*/ 	.short	0x0100
        /*017e*/ 	.byte	0x04
	.zero		1


	//   ....[8]....
        /*0180*/ 	.word	0x00000680
        /*0184*/ 	.word	0x000000ff
        /*0188*/ 	.word	0x00000020
        /*018c*/ 	.short	0x0100
        /*018e*/ 	.byte	0x04
	.zero		1


	//   ....[9]....
        /*0190*/ 	.word	0x00000690
        /*0194*/ 	.word	0x000000ff
        /*0198*/ 	.word	0x00000050
        /*019c*/ 	.short	0x0100
        /*019e*/ 	.byte	0x04
	.zero		1


	//   ....[10]....
        /*01a0*/ 	.word	0x000006a0
        /*01a4*/ 	.word	0x000000ff
        /*01a8*/ 	.word	0x00000028
        /*01ac*/ 	.short	0x0100
        /*01ae*/ 	.byte	0x04
	.zero		1


	//   ....[11]....
        /*01b0*/ 	.word	0x000006b0
        /*01b4*/ 	.word	0x000000ff
        /*01b8*/ 	.word	0x00000058
        /*01bc*/ 	.short	0x0100
        /*01be*/ 	.byte	0x04
	.zero		1


	//   ....[12]....
        /*01c0*/ 	.word	0x000007e0
        /*01c4*/ 	.word	0x000000ff
        /*01c8*/ 	.word	0x00000060
        /*01cc*/ 	.short	0x0100
        /*01ce*/ 	.byte	0x04
	.zero		1


	//   ....[13]....
        /*01d0*/ 	.word	0x000007f0
        /*01d4*/ 	.word	0x000000ff
        /*01d8*/ 	.word	0x00000078
        /*01dc*/ 	.short	0x0100
        /*01de*/ 	.byte	0x04
	.zero		1


	//   ....[14]....
        /*01e0*/ 	.word	0x00000800
        /*01e4*/ 	.word	0x000000ff
        /*01e8*/ 	.word	0x00000068
        /*01ec*/ 	.short	0x0100
        /*01ee*/ 	.byte	0x04
	.zero		1


	//   ....[15]....
        /*01f0*/ 	.word	0x00000810
        /*01f4*/ 	.word	0x000000ff
        /*01f8*/ 	.word	0x00000080
        /*01fc*/ 	.short	0x0100
        /*01fe*/ 	.byte	0x04
	.zero		1


	//   ....[16]....
        /*0200*/ 	.word	0x00000820
        /*0204*/ 	.word	0x000000ff
        /*0208*/ 	.word	0x00000070
        /*020c*/ 	.short	0x0100
        /*020e*/ 	.byte	0x04
	.zero		1


	//   ....[17]....
        /*0210*/ 	.word	0x00000830
        /*0214*/ 	.word	0x000000ff
        /*0218*/ 	.word	0x00000088
        /*021c*/ 	.short	0x0100
        /*021e*/ 	.byte	0x04
	.zero		1


	//   ....[18]....
        /*0220*/ 	.word	0x00000920
        /*0224*/ 	.word	0x000000ff
        /*0228*/ 	.word	0x00000090
        /*022c*/ 	.short	0x0100
        /*022e*/ 	.byte	0x06
	.zero		1


	//   ....[19]....
        /*0230*/ 	.word	0x00000930
        /*0234*/ 	.word	0x000000ff
        /*0238*/ 	.word	0x00000098
        /*023c*/ 	.short	0x0100
        /*023e*/ 	.byte	0x06
	.zero		1


	//   ....[20]....
        /*0240*/ 	.word	0x00000a70
        /*0244*/ 	.word	0x000000ff
        /*0248*/ 	.word	0x000000a0
        /*024c*/ 	.short	0x0100
        /*024e*/ 	.byte	0x06
	.zero		1


	//   ....[21]....
        /*0250*/ 	.word	0x00000a80
        /*0254*/ 	.word	0x000000ff
        /*0258*/ 	.word	0x000000b0
        /*025c*/ 	.short	0x0100
        /*025e*/ 	.byte	0x06
	.zero		1


	//   ....[22]....
        /*0260*/ 	.word	0x00000a90
        /*0264*/ 	.word	0x000000ff
        /*0268*/ 	.word	0x000000a8
        /*026c*/ 	.short	0x0100
        /*026e*/ 	.byte	0x06
	.zero		1


	//   ....[23]....
        /*0270*/ 	.word	0x00000aa0
        /*0274*/ 	.word	0x000000ff
        /*0278*/ 	.word	0x000000b8
        /*027c*/ 	.short	0x0100
        /*027e*/ 	.byte	0x06
	.zero		1


	//   ....[24]....
        /*0280*/ 	.word	0x00000bd0
        /*0284*/ 	.word	0x000000ff
        /*0288*/ 	.word	0x000000c0
        /*028c*/ 	.short	0x0100
        /*028e*/ 	.byte	0x04
	.zero		1


	//   ....[25]....
        /*0290*/ 	.word	0x00000be0
        /*0294*/ 	.word	0x000000ff
        /*0298*/ 	.word	0x000000e0
        /*029c*/ 	.short	0x0100
        /*029e*/ 	.byte	0x04
	.zero		1


	//   ....[26]....
        /*02a0*/ 	.word	0x00000bf0
        /*02a4*/ 	.word	0x000000ff
        /*02a8*/ 	.word	0x000000c8
        /*02ac*/ 	.short	0x0100
        /*02ae*/ 	.byte	0x04
	.zero		1


	//   ....[27]....
        /*02b0*/ 	.word	0x00000c00
        /*02b4*/ 	.word	0x000000ff
        /*02b8*/ 	.word	0x000000e8
        /*02bc*/ 	.short	0x0100
        /*02be*/ 	.byte	0x04
	.zero		1


	//   ....[28]....
        /*02c0*/ 	.word	0x00000c10
        /*02c4*/ 	.word	0x000000ff
        /*02c8*/ 	.word	0x000000d0
        /*02cc*/ 	.short	0x0100
        /*02ce*/ 	.byte	0x04
	.zero		1


	//   ....[29]....
        /*02d0*/ 	.word	0x00000c20
        /*02d4*/ 	.word	0x000000ff
        /*02d8*/ 	.word	0x000000f0
        /*02dc*/ 	.short	0x0100
        /*02de*/ 	.byte	0x04
	.zero		1


	//   ....[30]....
        /*02e0*/ 	.word	0x00000c30
        /*02e4*/ 	.word	0x000000ff
        /*02e8*/ 	.word	0x000000d8
        /*02ec*/ 	.short	0x0100
        /*02ee*/ 	.byte	0x04
	.zero		1


	//   ....[31]....
        /*02f0*/ 	.word	0x00000c40
        /*02f4*/ 	.word	0x000000ff
        /*02f8*/ 	.word	0x000000f8
        /*02fc*/ 	.short	0x0100
        /*02fe*/ 	.byte	0x04
	.zero		1


	//   ....[32]....
        /*0300*/ 	.word	0x00000d30
        /*0304*/ 	.word	0x000000ff
        /*0308*/ 	.word	0x00000100
        /*030c*/ 	.short	0x0100
        /*030e*/ 	.byte	0x04
	.zero		1


	//   ....[33]....
        /*0310*/ 	.word	0x00000d40
        /*0314*/ 	.word	0x000000ff
        /*0318*/ 	.word	0x00000110
        /*031c*/ 	.short	0x0100
        /*031e*/ 	.byte	0x04
	.zero		1


	//   ....[34]....
        /*0320*/ 	.word	0x00000d50
        /*0324*/ 	.word	0x000000ff
        /*0328*/ 	.word	0x00000108
        /*032c*/ 	.short	0x0100
        /*032e*/ 	.byte	0x04
	.zero		1


	//   ....[35]....
        /*0330*/ 	.word	0x00000d60
        /*0334*/ 	.word	0x000000ff
        /*0338*/ 	.word	0x00000118
        /*033c*/ 	.short	0x0100
        /*033e*/ 	.byte	0x04
	.zero		1


	//   ....[36]....
        /*0340*/ 	.word	0x000018b0
        /*0344*/ 	.word	0x00000000
        /*0348*/ 	.word	0x00000110
        /*034c*/ 	.short	0x010a
        /*034e*/ 	.byte	0xff
	.zero		1


	//   ....[37]....
        /*0350*/ 	.word	0x000018e0
        /*0354*/ 	.word	0x00000000
        /*0358*/ 	.word	0x00000100
        /*035c*/ 	.short	0x0101
        /*035e*/ 	.byte	0xff
	.zero		1


	//   ....[38]....
        /*0360*/ 	.word	0x000019b0
        /*0364*/ 	.word	0x000000ff
        /*0368*/ 	.word	0x00000030
        /*036c*/ 	.short	0x010a
        /*036e*/ 	.byte	0x05
	.zero		1


	//   ....[39]....
        /*0370*/ 	.word	0x00001a30
        /*0374*/ 	.word	0x000000ff
        /*0378*/ 	.word	0x00000030
        /*037c*/ 	.short	0x010a
        /*037e*/ 	.byte	0x21
	.zero		1


	//   ....[40]....
        /*0380*/ 	.word	0x00001bc0
        /*0384*/ 	.word	0x000000ff
        /*0388*/ 	.word	0x00000030
        /*038c*/ 	.short	0x010a
        /*038e*/ 	.byte	0x08
	.zero		1


	//   ....[41]....
        /*0390*/ 	.word	0x00001ce0
        /*0394*/ 	.word	0x000000ff
        /*0398*/ 	.word	0x00000098
        /*039c*/ 	.short	0x0101
        /*039e*/ 	.byte	0x07
	.zero		1


	//   ....[42]....
        /*03a0*/ 	.word	0x00001d00
        /*03a4*/ 	.word	0x000000ff
        /*03a8*/ 	.word	0x00000030
        /*03ac*/ 	.short	0x010a
        /*03ae*/ 	.byte	0x05
	.zero		1


	//   ....[43]....
        /*03b0*/ 	.word	0x00001d80
        /*03b4*/ 	.word	0x000000ff
        /*03b8*/ 	.word	0x00000030
        /*03bc*/ 	.short	0x010a
        /*03be*/ 	.byte	0x11
	.zero		1


	//   ....[44]....
        /*03c0*/ 	.word	0x00001f10
        /*03c4*/ 	.word	0x000000ff
        /*03c8*/ 	.word	0x00000030
        /*03cc*/ 	.short	0x010a
        /*03ce*/ 	.byte	0x08
	.zero		1


	//   ....[45]....
        /*03d0*/ 	.word	0x00002060
        /*03d4*/ 	.word	0x00000003
        /*03d8*/ 	.word	0x000000a0
        /*03dc*/ 	.short	0x010a
        /*03de*/ 	.byte	0xff
	.zero		1


	//   ....[46]....
        /*03e0*/ 	.word	0x000021b0
        /*03e4*/ 	.word	0x00000000
        /*03e8*/ 	.word	0x00000000
        /*03ec*/ 	.short	0x0101
        /*03ee*/ 	.byte	0xff
	.zero		1


	//   ....[47]....
        /*03f0*/ 	.word	0x00002770
        /*03f4*/ 	.word	0x000000ff
        /*03f8*/ 	.word	0x00000000
        /*03fc*/ 	.short	0x010a
        /*03fe*/ 	.byte	0x04
	.zero		1


	//   ....[48]....
        /*0400*/ 	.word	0x00002800
        /*0404*/ 	.word	0x000000ff
        /*0408*/ 	.word	0x00000000
        /*040c*/ 	.short	0x010a
        /*040e*/ 	.byte	0x05
	.zero		1


	//   ....[49]....
        /*0410*/ 	.word	0x00002890
        /*0414*/ 	.word	0x000000ff
        /*0418*/ 	.word	0x00000000
        /*041c*/ 	.short	0x010a
        /*041e*/ 	.byte	0x05
	.zero		1


	//   ....[50]....
        /*0420*/ 	.word	0x00002920
        /*0424*/ 	.word	0x000000ff
        /*0428*/ 	.word	0x00000000
        /*042c*/ 	.short	0x010a
        /*042e*/ 	.byte	0x05
	.zero		1


	//   ....[51]....
        /*0430*/ 	.word	0x000029b0
        /*0434*/ 	.word	0x000000ff
        /*0438*/ 	.word	0x00000000
        /*043c*/ 	.short	0x010a
        /*043e*/ 	.byte	0x05
	.zero		1


	//   ....[52]....
        /*0440*/ 	.word	0x00002a50
        /*0444*/ 	.word	0x00000000
        /*0448*/ 	.word	0x00000000
        /*044c*/ 	.short	0x010a
        /*044e*/ 	.byte	0xff
	.zero		1


	//   ....[53]....
        /*0450*/ 	.word	0x00002b70
        /*0454*/ 	.word	0x00000002
        /*0458*/ 	.word	0x00000100
        /*045c*/ 	.short	0x010a
        /*045e*/ 	.byte	0xff
	.zero		1


	//   ....[54]....
        /*0460*/ 	.word	0x00002be0
        /*0464*/ 	.word	0x00000002
        /*0468*/ 	.word	0x00000000
        /*046c*/ 	.short	0x0101
        /*046e*/ 	.byte	0xff
	.zero		1


	//   ....[55]....
        /*0470*/ 	.word	0x00002c00
        /*0474*/ 	.word	0x000000ff
        /*0478*/ 	.word	0x000000b0
        /*047c*/ 	.short	0x010a
        /*047e*/ 	.byte	0x04
	.zero		1


	//   ....[56]....
        /*0480*/ 	.word	0x00002d20
        /*0484*/ 	.word	0x00000002
        /*0488*/ 	.word	0x000000a0
        /*048c*/ 	.short	0x010a
        /*048e*/ 	.byte	0xff
	.zero		1


	//   ....[57]....
        /*0490*/ 	.word	0x00002e20
        /*0494*/ 	.word	0x00000002
        /*0498*/ 	.word	0x00000000
        /*049c*/ 	.short	0x0101
        /*049e*/ 	.byte	0xff
	.zero		1


	//   ....[58]....
        /*04a0*/ 	.word	0x00002eb0
        /*04a4*/ 	.word	0x000000ff
        /*04a8*/ 	.word	0x000000b0
        /*04ac*/ 	.short	0x0106
        /*04ae*/ 	.byte	0x04
	.zero		1


	//   ....[59]....
        /*04b0*/ 	.word	0x00002ed0
        /*04b4*/ 	.word	0x000000ff
        /*04b8*/ 	.word	0x000000b0
        /*04bc*/ 	.short	0x010a
        /*04be*/ 	.byte	0x04
	.zero		1


	//   ....[60]....
        /*04c0*/ 	.word	0x00002f60
        /*04c4*/ 	.word	0x000000ff
        /*04c8*/ 	.word	0x000000b0
        /*04cc*/ 	.short	0x0106
        /*04ce*/ 	.byte	0x07
	.zero		1


	//   ....[61]....
        /*04d0*/ 	.word	0x00002fa0
        /*04d4*/ 	.word	0x00000000
        /*04d8*/ 	.word	0x000000b0
        /*04dc*/ 	.short	0x010a
        /*04de*/ 	.byte	0xff
	.zero		1


	//   ....[62]....
        /*04e0*/ 	.word	0x000034f0
        /*04e4*/ 	.word	0x00000000
        /*04e8*/ 	.word	0x000000a0
        /*04ec*/ 	.short	0x010a
        /*04ee*/ 	.byte	0xff
	.zero		1


	//   ....[63]....
        /*04f0*/ 	.word	0x000035f0
        /*04f4*/ 	.word	0x00000003
        /*04f8*/ 	.word	0x00000000
        /*04fc*/ 	.short	0x0101
        /*04fe*/ 	.byte	0xff
	.zero		1


	//   ....[64]....
        /*0500*/ 	.word	0x00003600
        /*0504*/ 	.word	0x000000ff
        /*0508*/ 	.word	0x00000000
        /*050c*/ 	.short	0x010a
        /*050e*/ 	.byte	0x05
	.zero		1


	//   ....[65]....
        /*0510*/ 	.word	0x00003680
        /*0514*/ 	.word	0x000000ff
        /*0518*/ 	.word	0x000000e0
        /*051c*/ 	.short	0x010a
        /*051e*/ 	.byte	0x1f
	.zero		1


	//   ....[66]....
        /*0520*/ 	.word	0x00003750
        /*0524*/ 	.word	0x000000ff
        /*0528*/ 	.word	0x00000000
        /*052c*/ 	.short	0x010a
        /*052e*/ 	.byte	0x07
	.zero		1


	//   ....[67]....
        /*0530*/ 	.word	0x00003890
        /*0534*/ 	.word	0x000000ff
        /*0538*/ 	.word	0x00000000
        /*053c*/ 	.short	0x010a
        /*053e*/ 	.byte	0x06
	.zero		1


	//   ....[68]....
        /*0540*/ 	.word	0x00003b20
        /*0544*/ 	.word	0x000000ff
        /*0548*/ 	.word	0x00000000
        /*054c*/ 	.short	0x010a
        /*054e*/ 	.byte	0x04
	.zero		1


	//   ....[69]....
        /*0550*/ 	.word	0x00003bb0
        /*0554*/ 	.word	0x000000ff
        /*0558*/ 	.word	0x00000000
        /*055c*/ 	.short	0x010a
        /*055e*/ 	.byte	0x05
	.zero		1


	//   ....[70]....
        /*0560*/ 	.word	0x00003c40
        /*0564*/ 	.word	0x000000ff
        /*0568*/ 	.word	0x00000000
        /*056c*/ 	.short	0x010a
        /*056e*/ 	.byte	0x05
	.zero		1


	//   ....[71]....
        /*0570*/ 	.word	0x00003cd0
        /*0574*/ 	.word	0x000000ff
        /*0578*/ 	.word	0x00000000
        /*057c*/ 	.short	0x010a
        /*057e*/ 	.byte	0x04
	.zero		1


	//   ....[72]....
        /*0580*/ 	.word	0x000041e0
        /*0584*/ 	.word	0x00000008
        /*0588*/ 	.word	0x000000a0
        /*058c*/ 	.short	0x010a
        /*058e*/ 	.byte	0xff
	.zero		1


	//   ....[73]....
        /*0590*/ 	.word	0x00004350
        /*0594*/ 	.word	0x00000000
        /*0598*/ 	.word	0x00000000
        /*059c*/ 	.short	0x0101
        /*059e*/ 	.byte	0xff
	.zero		1


	//   ....[74]....
        /*05a0*/ 	.word	0x00004830
        /*05a4*/ 	.word	0x000000ff
        /*05a8*/ 	.word	0x00000098
        /*05ac*/ 	.short	0x010a
        /*05ae*/ 	.byte	0x15
	.zero		1


	//   ....[75]....
        /*05b0*/ 	.word	0x000049c0
        /*05b4*/ 	.word	0x000000ff
        /*05b8*/ 	.word	0x00000078
        /*05bc*/ 	.short	0x010a
        /*05be*/ 	.byte	0x15
	.zero		1


	//   ....[76]....
        /*05c0*/ 	.word	0x00004b20
        /*05c4*/ 	.word	0x000000ff
        /*05c8*/ 	.word	0x00000060
        /*05cc*/ 	.short	0x010b
        /*05ce*/ 	.byte	0x15
	.zero		1


	//   ....[77]....
        /*05d0*/ 	.word	0x00004b40
        /*05d4*/ 	.word	0x000000ff
        /*05d8*/ 	.word	0x00000000
        /*05dc*/ 	.short	0x0101
        /*05de*/ 	.byte	0x04
	.zero		1


	//   ....[78]....
        /*05e0*/ 	.word	0x00004b50
        /*05e4*/ 	.word	0x000000ff
        /*05e8*/ 	.word	0x00000080
        /*05ec*/ 	.short	0x010a
        /*05ee*/ 	.byte	0x15
	.zero		1


	//   ....[79]....
        /*05f0*/ 	.word	0x00004cb0
        /*05f4*/ 	.word	0x000000ff
        /*05f8*/ 	.word	0x00000068
        /*05fc*/ 	.short	0x010b
        /*05fe*/ 	.byte	0x15
	.zero		1


	//   ....[80]....
        /*0600*/ 	.word	0x00004cd0
        /*0604*/ 	.word	0x000000ff
        /*0608*/ 	.word	0x00000000
        /*060c*/ 	.short	0x0101
        /*060e*/ 	.byte	0x04
	.zero		1


	//   ....[81]....
        /*0610*/ 	.word	0x00004ce0
        /*0614*/ 	.word	0x000000ff
        /*0618*/ 	.word	0x00000088
        /*061c*/ 	.short	0x010a
        /*061e*/ 	.byte	0x15
	.zero		1


	//   ....[82]....
        /*0620*/ 	.word	0x00004ee0
        /*0624*/ 	.word	0x000000ff
        /*0628*/ 	.word	0x00000070
        /*062c*/ 	.short	0x010b
        /*062e*/ 	.byte	0x15
	.zero		1


	//   ....[83]....
        /*0630*/ 	.word	0x00004ef0
        /*0634*/ 	.word	0x000000ff
        /*0638*/ 	.word	0x00000000
        /*063c*/ 	.short	0x0101
        /*063e*/ 	.byte	0x28
	.zero		1


	//   ....[84]....
        /*0640*/ 	.word	0x00004f20
        /*0644*/ 	.word	0x000000ff
        /*0648*/ 	.word	0x00000078
        /*064c*/ 	.short	0x010a
        /*064e*/ 	.byte	0x15
	.zero		1


	//   ....[85]....
        /*0650*/ 	.word	0x00004f40
        /*0654*/ 	.word	0x000000ff
        /*0658*/ 	.word	0x00000080
        /*065c*/ 	.short	0x010a
        /*065e*/ 	.byte	0x15
	.zero		1


	//   ....[86]....
        /*0660*/ 	.word	0x00004f80
        /*0664*/ 	.word	0x00000000
        /*0668*/ 	.word	0x00000088
        /*066c*/ 	.short	0x010a
        /*066e*/ 	.byte	0xff
	.zero		1


	//   ....[87]....
        /*0670*/ 	.word	0x000052a0
        /*0674*/ 	.word	0x00000008
        /*0678*/ 	.word	0x000000a0
        /*067c*/ 	.short	0x010a
        /*067e*/ 	.byte	0xff
	.zero		1


	//   ....[88]....
        /*0680*/ 	.word	0x00005420
        /*0684*/ 	.word	0x00000000
        /*0688*/ 	.word	0x00000000
        /*068c*/ 	.short	0x0101
        /*068e*/ 	.byte	0xff
	.zero		1


	//   ....[89]....
        /*0690*/ 	.word	0x00005f20
        /*0694*/ 	.word	0x00000003
        /*0698*/ 	.word	0x00000060
        /*069c*/ 	.short	0x010a
        /*069e*/ 	.byte	0xff
	.zero		1


	//   ....[90]....
        /*06a0*/ 	.word	0x00005f60
        /*06a4*/ 	.word	0x0000002a
        /*06a8*/ 	.word	0x000000c0
        /*06ac*/ 	.short	0x010a
        /*06ae*/ 	.byte	0xff
	.zero		1


	//   ....[91]....
        /*06b0*/ 	.word	0x00006090
        /*06b4*/ 	.word	0x00000003
        /*06b8*/ 	.word	0x00000060
        /*06bc*/ 	.short	0x010a
        /*06be*/ 	.byte	0xff
	.zero		1


	//   ....[92]....
        /*06c0*/ 	.word	0x000061b0
        /*06c4*/ 	.word	0x00000000
        /*06c8*/ 	.word	0x00000000
        /*06cc*/ 	.short	0x0101
        /*06ce*/ 	.byte	0xff
	.zero		1


	//   ....[93]....
        /*06d0*/ 	.word	0x00006230
        /*06d4*/ 	.word	0x0000002a
        /*06d8*/ 	.word	0x000000c0
        /*06dc*/ 	.short	0x010a
        /*06de*/ 	.byte	0xff
	.zero		1


	//   ....[94]....
        /*06e0*/ 	.word	0x00006e20
        /*06e4*/ 	.word	0x00000004
        /*06e8*/ 	.word	0x00000060
        /*06ec*/ 	.short	0x010a
        /*06ee*/ 	.byte	0xff
	.zero		1


	//   ....[95]....
        /*06f0*/ 	.word	0x00006ee0
        /*06f4*/ 	.word	0x00000004
        /*06f8*/ 	.word	0x00000060
        /*06fc*/ 	.short	0x010a
        /*06fe*/ 	.byte	0xff
	.zero		1


	//   ....[96]....
        /*0700*/ 	.word	0x00007000
        /*0704*/ 	.word	0x00000000
        /*0708*/ 	.word	0x00000000
        /*070c*/ 	.short	0x0101
        /*070e*/ 	.byte	0xff
	.zero		1


	//   ....[97]....
        /*0710*/ 	.word	0x00007c50
        /*0714*/ 	.word	0x00000003
        /*0718*/ 	.word	0x00000060
        /*071c*/ 	.short	0x010a
        /*071e*/ 	.byte	0xff
	.zero		1


	//   ....[98]....
        /*0720*/ 	.word	0x00007d10
        /*0724*/ 	.word	0x00000003
        /*0728*/ 	.word	0x00000060
        /*072c*/ 	.short	0x010a
        /*072e*/ 	.byte	0xff
	.zero		1


	//   ....[99]....
        /*0730*/ 	.word	0x00007e30
        /*0734*/ 	.word	0x00000000
        /*0738*/ 	.word	0x00000000
        /*073c*/ 	.short	0x0101
        /*073e*/ 	.byte	0xff
	.zero		1


	//   ....[100]....
        /*0740*/ 	.word	0x00008250
        /*0744*/ 	.word	0x000000ff
        /*0748*/ 	.word	0x00000000
        /*074c*/ 	.short	0x0101
        /*074e*/ 	.byte	0x04
	.zero		1


	//   ....[101]....
        /*0750*/ 	.word	0x00008bf0
        /*0754*/ 	.word	0x00000000
        /*0758*/ 	.word	0x00000110
        /*075c*/ 	.short	0x010a
        /*075e*/ 	.byte	0xff
	.zero		1


	//   ....[102]....
        /*0760*/ 	.word	0x00008c50
        /*0764*/ 	.word	0x00000000
        /*0768*/ 	.word	0x00000030
        /*076c*/ 	.short	0x010a
        /*076e*/ 	.byte	0xff
	.zero		1


	//   ....[103]....
        /*0770*/ 	.word	0x00008cb0
        /*0774*/ 	.word	0x00000000
        /*0778*/ 	.word	0x00000030
        /*077c*/ 	.short	0x010a
        /*077e*/ 	.byte	0xff
	.zero		1


	//   ....[104]....
        /*0780*/ 	.word	0x00008d00
        /*0784*/ 	.word	0x00000003
        /*0788*/ 	.word	0x000000a0
        /*078c*/ 	.short	0x010a
        /*078e*/ 	.byte	0xff
	.zero		1


	//   ....[105]....
        /*0790*/ 	.word	0x00008d60
        /*0794*/ 	.word	0x00000000
        /*0798*/ 	.word	0x00000000
        /*079c*/ 	.short	0x010a
        /*079e*/ 	.byte	0xff
	.zero		1


	//   ....[106]....
        /*07a0*/ 	.word	0x00008dc0
        /*07a4*/ 	.word	0x00000000
        /*07a8*/ 	.word	0x00000000
        /*07ac*/ 	.short	0x010a
        /*07ae*/ 	.byte	0xff
	.zero		1


	//   ....[107]....
        /*07b0*/ 	.word	0x00008e20
        /*07b4*/ 	.word	0x00000000
        /*07b8*/ 	.word	0x00000000
        /*07bc*/ 	.short	0x010a
        /*07be*/ 	.byte	0xff
	.zero		1


	//   ....[108]....
        /*07c0*/ 	.word	0x00008e80
        /*07c4*/ 	.word	0x00000000
        /*07c8*/ 	.word	0x00000000
        /*07cc*/ 	.short	0x010a
        /*07ce*/ 	.byte	0xff
	.zero		1


	//   ....[109]....
        /*07d0*/ 	.word	0x00008ee0
        /*07d4*/ 	.word	0x00000000
        /*07d8*/ 	.word	0x00000000
        /*07dc*/ 	.short	0x010a
        /*07de*/ 	.byte	0xff
	.zero		1


	//   ....[110]....
        /*07e0*/ 	.word	0x00008f30
        /*07e4*/ 	.word	0x00000002
        /*07e8*/ 	.word	0x00000100
        /*07ec*/ 	.short	0x010a
        /*07ee*/ 	.byte	0xff
	.zero		1


	//   ....[111]....
        /*07f0*/ 	.word	0x00008f90
        /*07f4*/ 	.word	0x00000002
        /*07f8*/ 	.word	0x000000b0
        /*07fc*/ 	.short	0x010a
        /*07fe*/ 	.byte	0xff
	.zero		1


	//   ....[112]....
        /*0800*/ 	.word	0x00008fe0
        /*0804*/ 	.word	0x00000002
        /*0808*/ 	.word	0x000000a0
        /*080c*/ 	.short	0x010a
        /*080e*/ 	.byte	0xff
	.zero		1


	//   ....[113]....
        /*0810*/ 	.word	0x00009040
        /*0814*/ 	.word	0x00000000
        /*0818*/ 	.word	0x000000b0
        /*081c*/ 	.short	0x010a
        /*081e*/ 	.byte	0xff
	.zero		1


	//   ....[114]....
        /*0820*/ 	.word	0x00009090
        /*0824*/ 	.word	0x00000000
        /*0828*/ 	.word	0x000000a0
        /*082c*/ 	.short	0x010a
        /*082e*/ 	.byte	0xff
	.zero		1


	//   ....[115]....
        /*0830*/ 	.word	0x000090f0
        /*0834*/ 	.word	0x00000002
        /*0838*/ 	.word	0x000000e0
        /*083c*/ 	.short	0x010a
        /*083e*/ 	.byte	0xff
	.zero		1


	//   ....[116]....
        /*0840*/ 	.word	0x00009150
        /*0844*/ 	.word	0x00000000
        /*0848*/ 	.word	0x00000000
        /*084c*/ 	.short	0x010a
        /*084e*/ 	.byte	0xff
	.zero		1


	//   ....[117]....
        /*0850*/ 	.word	0x000091b0
        /*0854*/ 	.word	0x00000000
        /*0858*/ 	.word	0x00000000
        /*085c*/ 	.short	0x010a
        /*085e*/ 	.byte	0xff
	.zero		1


	//   ....[118]....
        /*0860*/ 	.word	0x00009210
        /*0864*/ 	.word	0x00000000
        /*0868*/ 	.word	0x00000000
        /*086c*/ 	.short	0x010a
        /*086e*/ 	.byte	0xff
	.zero		1


	//   ....[119]....
        /*0870*/ 	.word	0x00009270
        /*0874*/ 	.word	0x00000000
        /*0878*/ 	.word	0x00000000
        /*087c*/ 	.short	0x010a
        /*087e*/ 	.byte	0xff
	.zero		1


	//   ....[120]....
        /*0880*/ 	.word	0x000092d0
        /*0884*/ 	.word	0x00000000
        /*0888*/ 	.word	0x00000000
        /*088c*/ 	.short	0x010a
        /*088e*/ 	.byte	0xff
	.zero		1


	//   ....[121]....
        /*0890*/ 	.word	0x00009320
        /*0894*/ 	.word	0x00000008
        /*0898*/ 	.word	0x000000a0
        /*089c*/ 	.short	0x010a
        /*089e*/ 	.byte	0xff
	.zero		1


	//   ....[122]....
        /*08a0*/ 	.word	0x00009380
        /*08a4*/ 	.word	0x00000000
        /*08a8*/ 	.word	0x00000098
        /*08ac*/ 	.short	0x010a
        /*08ae*/ 	.byte	0xff
	.zero		1


	//   ....[123]....
        /*08b0*/ 	.word	0x000093e0
        /*08b4*/ 	.word	0x00000000
        /*08b8*/ 	.word	0x00000078
        /*08bc*/ 	.short	0x010a
        /*08be*/ 	.byte	0xff
	.zero		1


	//   ....[124]....
        /*08c0*/ 	.word	0x00009440
        /*08c4*/ 	.word	0x00000000
        /*08c8*/ 	.word	0x00000080
        /*08cc*/ 	.short	0x010a
        /*08ce*/ 	.byte	0xff
	.zero		1


	//   ....[125]....
        /*08d0*/ 	.word	0x000094a0
        /*08d4*/ 	.word	0x00000000
        /*08d8*/ 	.word	0x00000088
        /*08dc*/ 	.short	0x010a
        /*08de*/ 	.byte	0xff
	.zero		1


	//   ....[126]....
        /*08e0*/ 	.word	0x00009500
        /*08e4*/ 	.word	0x00000000
        /*08e8*/ 	.word	0x00000078
        /*08ec*/ 	.short	0x010a
        /*08ee*/ 	.byte	0xff
	.zero		1


	//   ....[127]....
        /*08f0*/ 	.word	0x00009560
        /*08f4*/ 	.word	0x00000000
        /*08f8*/ 	.word	0x00000080
        /*08fc*/ 	.short	0x010a
        /*08fe*/ 	.byte	0xff
	.zero		1


	//   ....[128]....
        /*0900*/ 	.word	0x000095b0
        /*0904*/ 	.word	0x00000008
        /*0908*/ 	.word	0x000000a0
        /*090c*/ 	.short	0x010a
        /*090e*/ 	.byte	0xff
	.zero		1


	//   ....[129]....
        /*0910*/ 	.word	0x00009600
        /*0914*/ 	.word	0x00000003
        /*0918*/ 	.word	0x00000060
        /*091c*/ 	.short	0x010a
        /*091e*/ 	.byte	0xff
	.zero		1


	//   ....[130]....
        /*0920*/ 	.word	0x00009650
        /*0924*/ 	.word	0x0000002a
        /*0928*/ 	.word	0x000000c0
        /*092c*/ 	.short	0x010a
        /*092e*/ 	.byte	0xff
	.zero		1


	//   ....[131]....
        /*0930*/ 	.word	0x000096a0
        /*0934*/ 	.word	0x00000004
        /*0938*/ 	.word	0x00000060
        /*093c*/ 	.short	0x010a
        /*093e*/ 	.byte	0xff
	.zero		1


	//   ....[132]....
        /*0940*/ 	.word	0x000096f0
        /*0944*/ 	.word	0x00000003
        /*0948*/ 	.word	0x00000060
        /*094c*/ 	.short	0x010a
        /*094e*/ 	.byte	0xff
	.zero		1


	//----- nvinfo : EIATTR_NUM_MBARRIERS
	.align		4
.L_48:
        /*0950*/ 	.byte	0x03, 0x38
        /*0952*/ 	.short	0x0024


	//----- nvinfo : EIATTR_EXIT_INSTR_OFFSETS
	.align		4
        /*0954*/ 	.byte	0x04, 0x1c
        /*0956*/ 	.short	(.L_50 - .L_49)


	//   ....[0]....
.L_49:
        /*0958*/ 	.word	0x00002a80


	//   ....[1]....
        /*095c*/ 	.word	0x00002f70


	//   ....[2]....
        /*0960*/ 	.word	0x00002fd0


	//   ....[3]....
        /*0964*/ 	.word	0x00003f30


	//   ....[4]....
        /*0968*/ 	.word	0x00004fb0


	//   ....[5]....
        /*096c*/ 	.word	0x00004ff0


	//   ....[6]....
        /*0970*/ 	.word	0x00008be0


	//----- nvinfo : EIATTR_MAX_THREADS
	.align		4
.L_50:
        /*0974*/ 	.byte	0x04, 0x05
        /*0976*/ 	.short	(.L_52 - .L_51)
.L_51:
        /*0978*/ 	.word	0x00000100
        /*097c*/ 	.word	0x00000001
        /*0980*/ 	.word	0x00000001


	//----- nvinfo : EIATTR_CRS_STACK_SIZE
	.align		4
.L_52:
        /*0984*/ 	.byte	0x04, 0x1e
        /*0986*/ 	.short	(.L_54 - .L_53)
.L_53:
        /*0988*/ 	.word	0x00000000


	//----- nvinfo : EIATTR_CBANK_PARAM_SIZE
	.align		4
.L_54:
        /*098c*/ 	.byte	0x03, 0x19
        /*098e*/ 	.short	0x0800


	//----- nvinfo : EIATTR_PARAM_CBANK
	.align		4
        /*0990*/ 	.byte	0x04, 0x0a
        /*0992*/ 	.short	(.L_56 - .L_55)
	.align		4
.L_55:
        /*0994*/ 	.word	index@(.nv.constant0._ZN7cutlass13device_kernelINS_4gemm6kernel13GemmUniversalIN4cute5tupleIJiiiiEEENS1_10collective13CollectiveMmaINS1_35MainloopSm100TmaUmmaWarpSpecializedILi6ELi2ELi4ENS5_IJNS4_1CILi2EEENSA_ILi1EEESC_EEEEENS5_IJNSA_ILi64EEENSA_ILi192EEENSA_ILi128EEEEEEaNS5_IJlSC_lEEEaSJ_NS4_8TiledMMAINS4_8MMA_AtomIJNS4_15SM100_MMA_S8_SSIaaiLi64ELi192ELNS4_4UMMA5MajorE0ELSO_0ELNSN_8SaturateE0EEEEEENS4_6LayoutINS5_IJSC_SC_SC_EEENS5_IJNSA_ILi0EEESU_SU_EEEEENS5_IJNS4_10UnderscoreESX_SX_EEEEENS4_13SM90_TMA_LOADENS4_14ComposedLayoutINS4_7SwizzleILi3ELi4ELi3EEENS4_18smem_ptr_flag_bitsILi8EEENSS_INS5_IJNSA_ILi8EEESH_EEENS5_IJSH_SC_EEEEEEEvNS4_8identityENS4_23SM90_TMA_LOAD_MULTICASTES1A_vS1B_EENS_8epilogue10collective18CollectiveEpilogueINS1E_23Sm100TmaWarpSpecializedILi3ELi2ELi32ELb0ELb0EEEJSI_NS5_IJNSS_ISF_SC_EES1J_EEEaSJ_aSJ_NS1E_6fusion15FusionCallbacksIS1I_NS1L_17LinearCombinationIaiaiLNS_15FloatRoundStyleE2EEESI_S1K_JEEENS4_5SM1004TMEM4LOAD26SM100_TMEM_LOAD_16dp32b32xES10_NS11_INS12_ILi2ELi4ELi3EEES15_NSS_INS5_IJS16_SF_EEENS5_IJSF_SC_EEEEEEENS4_39AutoVectorizingCopyWithAssumedAlignmentILi128EEENS4_14SM90_TMA_STOREES1Z_S21_S21_EEEvvEEEEvNT_6ParamsE)
        /*0998*/ 	.short	0x0380
        /*099a*/ 	.short	0x0800


	//----- nvinfo : EIATTR_SW_WAR
	.align		4
.L_56:
        /*099c*/ 	.byte	0x04, 0x36
        /*099e*/ 	.short	(.L_58 - .L_57)
.L_57:
        /*09a0*/ 	.word	0x00000008
.L_58:


//--------------------- .nv.callgraph             --------------------------
	.section	.nv.callgraph,"",@"SHT_CUDA_CALLGRAPH"
	.align	4
	.sectionentsize	8
	.align		4
        /*0000*/ 	.word	0x00000000
	.align		4
        /*0004*/ 	.word	0xffffffff
	.align		4
        /*0008*/ 	.word	index@(_ZN7cutlass13device_kernelINS_4gemm6kernel13GemmUniversalIN4cute5tupleIJiiiiEEENS1_10collective13CollectiveMmaINS1_35MainloopSm100TmaUmmaWarpSpecializedILi6ELi2ELi4ENS5_IJNS4_1CILi2EEENSA_ILi1EEESC_EEEEENS5_IJNSA_ILi64EEENSA_ILi192EEENSA_ILi128EEEEEEaNS5_IJlSC_lEEEaSJ_NS4_8TiledMMAINS4_8MMA_AtomIJNS4_15SM100_MMA_S8_SSIaaiLi64ELi192ELNS4_4UMMA5MajorE0ELSO_0ELNSN_8SaturateE0EEEEEENS4_6LayoutINS5_IJSC_SC_SC_EEENS5_IJNSA_ILi0EEESU_SU_EEEEENS5_IJNS4_10UnderscoreESX_SX_EEEEENS4_13SM90_TMA_LOADENS4_14ComposedLayoutINS4_7SwizzleILi3ELi4ELi3EEENS4_18smem_ptr_flag_bitsILi8EEENSS_INS5_IJNSA_ILi8EEESH_EEENS5_IJSH_SC_EEEEEEEvNS4_8identityENS4_23SM90_TMA_LOAD_MULTICASTES1A_vS1B_EENS_8epilogue10collective18CollectiveEpilogueINS1E_23Sm100TmaWarpSpecializedILi3ELi2ELi32ELb0ELb0EEEJSI_NS5_IJNSS_ISF_SC_EES1J_EEEaSJ_aSJ_NS1E_6fusion15FusionCallbacksIS1I_NS1L_17LinearCombinationIaiaiLNS_15FloatRoundStyleE2EEESI_S1K_JEEENS4_5SM1004TMEM4LOAD26SM100_TMEM_LOAD_16dp32b32xES10_NS11_INS12_ILi2ELi4ELi3EEES15_NSS_INS5_IJS16_SF_EEENS5_IJSF_SC_EEEEEEENS4_39AutoVectorizingCopyWithAssumedAlignmentILi128EEENS4_14SM90_TMA_STOREES1Z_S21_S21_EEEvvEEEEvNT_6ParamsE)
	.align		4
        /*000c*/ 	.word	index@(__assertfail)
	.align		4
        /*0010*/ 	.word	0x00000000
	.align		4
        /*0014*/ 	.word	0xfffffffe
	.align		4
        /*0018*/ 	.word	0x00000000
	.align		4
        /*001c*/ 	.word	0xfffffffd
	.align		4
        /*0020*/ 	.word	0x00000000
	.align		4
        /*0024*/ 	.word	0xfffffffc


//--------------------- .nv.constant4             --------------------------
	.section	.nv.constant4,"a",@progbits
	.align	8
	.align		8
.nv.constant4:
        /*0000*/ 	.dword	__assertfail
	.align		8
        /*0008*/ 	.dword	__unnamed_1
	.align		8
        /*0010*/ 	.dword	__unnamed_2
	.align		8
        /*0018*/ 	.dword	__unnamed_3
	.align		8
        /*0020*/ 	.dword	_ZN40_INTERNAL_29158d72_4_k_cu_dd1c13ae_332984cuda3std3__45__cpo5beginE
	.align		8
        /*0028*/ 	.dword	_ZN40_INTERNAL_29158d72_4_k_cu_dd1c13ae_332984cuda3std3__45__cpo3endE
	.align		8
        /*0030*/ 	.dword	_ZN40_INTERNAL_29158d72_4_k_cu_dd1c13ae_332984cuda3std3__45__cpo6cbeginE
	.align		8
        /*0038*/ 	.dword	_ZN40_INTERNAL_29158d72_4_k_cu_dd1c13ae_332984cuda3std3__45__cpo4cendE
	.align		8
        /*0040*/ 	.dword	_ZN40_INTERNAL_29158d72_4_k_cu_dd1c13ae_332984cuda3std3__442_GLOBAL__N__29158d72_4_k_cu_dd1c13ae_332986ignoreE
	.align		8
        /*0048*/ 	.dword	_ZN40_INTERNAL_29158d72_4_k_cu_dd1c13ae_332984cuda3std3__419piecewise_constructE
	.align		8
        /*0050*/ 	.dword	_ZN40_INTERNAL_29158d72_4_k_cu_dd1c13ae_332984cuda3std3__48in_placeE
	.align		8
        /*0058*/ 	.dword	_ZN40_INTERNAL_29158d72_4_k_cu_dd1c13ae_332984cuda3std6ranges3__45__cpo4swapE
	.align		8
        /*0060*/ 	.dword	_ZN40_INTERNAL_29158d72_4_k_cu_dd1c13ae_332984cuda3std6ranges3__45__cpo9iter_moveE
	.align		8
        /*0068*/ 	.dword	_ZN40_INTERNAL_29158d72_4_k_cu_dd1c13ae_332984cute7productE
	.align		8
        /*0070*/ 	.dword	_ZN40_INTERNAL_29158d72_4_k_cu_dd1c13ae_332984cute1_E
	.align		8
        /*0078*/ 	.dword	$str$25
	.align		8
        /*0080*/ 	.dword	$str$26
	.align		8
        /*0088*/ 	.dword	$str$27
	.align		8
        /*0090*/ 	.dword	$str$28


//--------------------- .text._ZN7cutlass13device_kernelINS_4gemm6kernel13GemmUniversalIN4cute5tupleIJiiiiEEENS1_10collective13CollectiveMmaINS1_35MainloopSm100TmaUmmaWarpSpecializedILi6ELi2ELi4ENS5_IJNS4_1CILi2EEENSA_ILi1EEESC_EEEEENS5_IJNSA_ILi64EEENSA_ILi192EEENSA_ILi128EEEEEEaNS5_IJlSC_lEEEaSJ_NS4_8TiledMMAINS4_8MMA_AtomIJNS4_15SM100_MMA_S8_SSIaaiLi64ELi192ELNS4_4UMMA5MajorE0ELSO_0ELNSN_8SaturateE0EEEEEENS4_6LayoutINS5_IJSC_SC_SC_EEENS5_IJNSA_ILi0EEESU_SU_EEEEENS5_IJNS4_10UnderscoreESX_SX_EEEEENS4_13SM90_TMA_LOADENS4_14ComposedLayoutINS4_7SwizzleILi3ELi4ELi3EEENS4_18smem_ptr_flag_bitsILi8EEENSS_INS5_IJNSA_ILi8EEESH_EEENS5_IJSH_SC_EEEEEEEvNS4_8identityENS4_23SM90_TMA_LOAD_MULTICASTES1A_vS1B_EENS_8epilogue10collective18CollectiveEpilogueINS1E_23Sm100TmaWarpSpecializedILi3ELi2ELi32ELb0ELb0EEEJSI_NS5_IJNSS_ISF_SC_EES1J_EEEaSJ_aSJ_NS1E_6fusion15FusionCallbacksIS1I_NS1L_17LinearCombinationIaiaiLNS_15FloatRoundStyleE2EEESI_S1K_JEEENS4_5SM1004TMEM4LOAD26SM100_TMEM_LOAD_16dp32b32xES10_NS11_INS12_ILi2ELi4ELi3EEES15_NSS_INS5_IJS16_SF_EEENS5_IJSF_SC_EEEEEEENS4_39AutoVectorizingCopyWithAssumedAlignmentILi128EEENS4_14SM90_TMA_STOREES1Z_S21_S21_EEEvvEEEEvNT_6ParamsE --------------------------
	.section	.text._ZN7cutlass13device_kernelINS_4gemm6kernel13GemmUniversalIN4cute5tupleIJiiiiEEENS1_10collective13CollectiveMmaINS1_35MainloopSm100TmaUmmaWarpSpecializedILi6ELi2ELi4ENS5_IJNS4_1CILi2EEENSA_ILi1EEESC_EEEEENS5_IJNSA_ILi64EEENSA_ILi192EEENSA_ILi128EEEEEEaNS5_IJlSC_lEEEaSJ_NS4_8TiledMMAINS4_8MMA_AtomIJNS4_15SM100_MMA_S8_SSIaaiLi64ELi192ELNS4_4UMMA5MajorE0ELSO_0ELNSN_8SaturateE0EEEEEENS4_6LayoutINS5_IJSC_SC_SC_EEENS5_IJNSA_ILi0EEESU_SU_EEEEENS5_IJNS4_10UnderscoreESX_SX_EEEEENS4_13SM90_TMA_LOADENS4_14ComposedLayoutINS4_7SwizzleILi3ELi4ELi3EEENS4_18smem_ptr_flag_bitsILi8EEENSS_INS5_IJNSA_ILi8EEESH_EEENS5_IJSH_SC_EEEEEEEvNS4_8identityENS4_23SM90_TMA_LOAD_MULTICASTES1A_vS1B_EENS_8epilogue10collective18CollectiveEpilogueINS1E_23Sm100TmaWarpSpecializedILi3ELi2ELi32ELb0ELb0EEEJSI_NS5_IJNSS_ISF_SC_EES1J_EEEaSJ_aSJ_NS1E_6fusion15FusionCallbacksIS1I_NS1L_17LinearCombinationIaiaiLNS_15FloatRoundStyleE2EEESI_S1K_JEEENS4_5SM1004TMEM4LOAD26SM100_TMEM_LOAD_16dp32b32xES10_NS11_INS12_ILi2ELi4ELi3EEES15_NSS_INS5_IJS16_SF_EEENS5_IJSF_SC_EEEEEEENS4_39AutoVectorizingCopyWithAssumedAlignmentILi128EEENS4_14SM90_TMA_STOREES1Z_S21_S21_EEEvvEEEEvNT_6ParamsE,"ax",@progbits
	.align	128
.text._ZN7cutlass13device_kernelINS_4gemm6kernel13GemmUniversalIN4cute5tupleIJiiiiEEENS1_10collective13CollectiveMmaINS1_35MainloopSm100TmaUmmaWarpSpecializedILi6ELi2ELi4ENS5_IJNS4_1CILi2EEENSA_ILi1EEESC_EEEEENS5_IJNSA_ILi64EEENSA_ILi192EEENSA_ILi128EEEEEEaNS5_IJlSC_lEEEaSJ_NS4_8TiledMMAINS4_8MMA_AtomIJNS4_15SM100_MMA_S8_SSIaaiLi64ELi192ELNS4_4UMMA5MajorE0ELSO_0ELNSN_8SaturateE0EEEEEENS4_6LayoutINS5_IJSC_SC_SC_EEENS5_IJNSA_ILi0EEESU_SU_EEEEENS5_IJNS4_10UnderscoreESX_SX_EEEEENS4_13SM90_TMA_LOADENS4_14ComposedLayoutINS4_7SwizzleILi3ELi4ELi3EEENS4_18smem_ptr_flag_bitsILi8EEENSS_INS5_IJNSA_ILi8EEESH_EEENS5_IJSH_SC_EEEEEEEvNS4_8identityENS4_23SM90_TMA_LOAD_MULTICASTES1A_vS1B_EENS_8epilogue10collective18CollectiveEpilogueINS1E_23Sm100TmaWarpSpecializedILi3ELi2ELi32ELb0ELb0EEEJSI_NS5_IJNSS_ISF_SC_EES1J_EEEaSJ_aSJ_NS1E_6fusion15FusionCallbacksIS1I_NS1L_17LinearCombinationIaiaiLNS_15FloatRoundStyleE2EEESI_S1K_JEEENS4_5SM1004TMEM4LOAD26SM100_TMEM_LOAD_16dp32b32xES10_NS11_INS12_ILi2ELi4ELi3EEES15_NSS_INS5_IJS16_SF_EEENS5_IJSF_SC_EEEEEEENS4_39AutoVectorizingCopyWithAssumedAlignmentILi128EEENS4_14SM90_TMA_STOREES1Z_S21_S21_EEEvvEEEEvNT_6ParamsE:
        .type           _ZN7cutlass13device_kernelINS_4gemm6kernel13GemmUniversalIN4cute5tupleIJiiiiEEENS1_10collective13CollectiveMmaINS1_35MainloopSm100TmaUmmaWarpSpecializedILi6ELi2ELi4ENS5_IJNS4_1CILi2EEENSA_ILi1EEESC_EEEEENS5_IJNSA_ILi64EEENSA_ILi192EEENSA_ILi128EEEEEEaNS5_IJlSC_lEEEaSJ_NS4_8TiledMMAINS4_8MMA_AtomIJNS4_15SM100_MMA_S8_SSIaaiLi64ELi192ELNS4_4UMMA5MajorE0ELSO_0ELNSN_8SaturateE0EEEEEENS4_6LayoutINS5_IJSC_SC_SC_EEENS5_IJNSA_ILi0EEESU_SU_EEEEENS5_IJNS4_10UnderscoreESX_SX_EEEEENS4_13SM90_TMA_LOADENS4_14ComposedLayoutINS4_7SwizzleILi3ELi4ELi3EEENS4_18smem_ptr_flag_bitsILi8EEENSS_INS5_IJNSA_ILi8EEESH_EEENS5_IJSH_SC_EEEEEEEvNS4_8identityENS4_23SM90_TMA_LOAD_MULTICASTES1A_vS1B_EENS_8epilogue10collective18CollectiveEpilogueINS1E_23Sm100TmaWarpSpecializedILi3ELi2ELi32ELb0ELb0EEEJSI_NS5_IJNSS_ISF_SC_EES1J_EEEaSJ_aSJ_NS1E_6fusion15FusionCallbacksIS1I_NS1L_17LinearCombinationIaiaiLNS_15FloatRoundStyleE2EEESI_S1K_JEEENS4_5SM1004TMEM4LOAD26SM100_TMEM_LOAD_16dp32b32xES10_NS11_INS12_ILi2ELi4ELi3EEES15_NSS_INS5_IJS16_SF_EEENS5_IJSF_SC_EEEEEEENS4_39AutoVectorizingCopyWithAssumedAlignmentILi128EEENS4_14SM90_TMA_STOREES1Z_S21_S21_EEEvvEEEEvNT_6ParamsE,@function
        .size           _ZN7cutlass13device_kernelINS_4gemm6kernel13GemmUniversalIN4cute5tupleIJiiiiEEENS1_10collective13CollectiveMmaINS1_35MainloopSm100TmaUmmaWarpSpecializedILi6ELi2ELi4ENS5_IJNS4_1CILi2EEENSA_ILi1EEESC_EEEEENS5_IJNSA_ILi64EEENSA_ILi192EEENSA_ILi128EEEEEEaNS5_IJlSC_lEEEaSJ_NS4_8TiledMMAINS4_8MMA_AtomIJNS4_15SM100_MMA_S8_SSIaaiLi64ELi192ELNS4_4UMMA5MajorE0ELSO_0ELNSN_8SaturateE0EEEEEENS4_6LayoutINS5_IJSC_SC_SC_EEENS5_IJNSA_ILi0EEESU_SU_EEEEENS5_IJNS4_10UnderscoreESX_SX_EEEEENS4_13SM90_TMA_LOADENS4_14ComposedLayoutINS4_7SwizzleILi3ELi4ELi3EEENS4_18smem_ptr_flag_bitsILi8EEENSS_INS5_IJNSA_ILi8EEESH_EEENS5_IJSH_SC_EEEEEEEvNS4_8identityENS4_23SM90_TMA_LOAD_MULTICASTES1A_vS1B_EENS_8epilogue10collective18CollectiveEpilogueINS1E_23Sm100TmaWarpSpecializedILi3ELi2ELi32ELb0ELb0EEEJSI_NS5_IJNSS_ISF_SC_EES1J_EEEaSJ_aSJ_NS1E_6fusion15FusionCallbacksIS1I_NS1L_17LinearCombinationIaiaiLNS_15FloatRoundStyleE2EEESI_S1K_JEEENS4_5SM1004TMEM4LOAD26SM100_TMEM_LOAD_16dp32b32xES10_NS11_INS12_ILi2ELi4ELi3EEES15_NSS_INS5_IJS16_SF_EEENS5_IJSF_SC_EEEEEEENS4_39AutoVectorizingCopyWithAssumedAlignmentILi128EEENS4_14SM90_TMA_STOREES1Z_S21_S21_EEEvvEEEEvNT_6ParamsE,(.L_x_174 - _ZN7cutlass13device_kernelINS_4gemm6kernel13GemmUniversalIN4cute5tupleIJiiiiEEENS1_10collective13CollectiveMmaINS1_35MainloopSm100TmaUmmaWarpSpecializedILi6ELi2ELi4ENS5_IJNS4_1CILi2EEENSA_ILi1EEESC_EEEEENS5_IJNSA_ILi64EEENSA_ILi192EEENSA_ILi128EEEEEEaNS5_IJlSC_lEEEaSJ_NS4_8TiledMMAINS4_8MMA_AtomIJNS4_15SM100_MMA_S8_SSIaaiLi64ELi192ELNS4_4UMMA5MajorE0ELSO_0ELNSN_8SaturateE0EEEEEENS4_6LayoutINS5_IJSC_SC_SC_EEENS5_IJNSA_ILi0EEESU_SU_EEEEENS5_IJNS4_10UnderscoreESX_SX_EEEEENS4_13SM90_TMA_LOADENS4_14ComposedLayoutINS4_7SwizzleILi3ELi4ELi3EEENS4_18smem_ptr_flag_bitsILi8EEENSS_INS5_IJNSA_ILi8EEESH_EEENS5_IJSH_SC_EEEEEEEvNS4_8identityENS4_23SM90_TMA_LOAD_MULTICASTES1A_vS1B_EENS_8epilogue10collective18CollectiveEpilogueINS1E_23Sm100TmaWarpSpecializedILi3ELi2ELi32ELb0ELb0EEEJSI_NS5_IJNSS_ISF_SC_EES1J_EEEaSJ_aSJ_NS1E_6fusion15FusionCallbacksIS1I_NS1L_17LinearCombinationIaiaiLNS_15FloatRoundStyleE2EEESI_S1K_JEEENS4_5SM1004TMEM4LOAD26SM100_TMEM_LOAD_16dp32b32xES10_NS11_INS12_ILi2ELi4ELi3EEES15_NSS_INS5_IJS16_SF_EEENS5_IJSF_SC_EEEEEEENS4_39AutoVectorizingCopyWithAssumedAlignmentILi128EEENS4_14SM90_TMA_STOREES1Z_S21_S21_EEEvvEEEEvNT_6ParamsE)
        .other          _ZN7cutlass13device_kernelINS_4gemm6kernel13GemmUniversalIN4cute5tupleIJiiiiEEENS1_10collective13CollectiveMmaINS1_35MainloopSm100TmaUmmaWarpSpecializedILi6ELi2ELi4ENS5_IJNS4_1CILi2EEENSA_ILi1EEESC_EEEEENS5_IJNSA_ILi64EEENSA_ILi192EEENSA_ILi128EEEEEEaNS5_IJlSC_lEEEaSJ_NS4_8TiledMMAINS4_8MMA_AtomIJNS4_15SM100_MMA_S8_SSIaaiLi64ELi192ELNS4_4UMMA5MajorE0ELSO_0ELNSN_8SaturateE0EEEEEENS4_6LayoutINS5_IJSC_SC_SC_EEENS5_IJNSA_ILi0EEESU_SU_EEEEENS5_IJNS4_10UnderscoreESX_SX_EEEEENS4_13SM90_TMA_LOADENS4_14ComposedLayoutINS4_7SwizzleILi3ELi4ELi3EEENS4_18smem_ptr_flag_bitsILi8EEENSS_INS5_IJNSA_ILi8EEESH_EEENS5_IJSH_SC_EEEEEEEvNS4_8identityENS4_23SM90_TMA_LOAD_MULTICASTES1A_vS1B_EENS_8epilogue10collective18CollectiveEpilogueINS1E_23Sm100TmaWarpSpecializedILi3ELi2ELi32ELb0ELb0EEEJSI_NS5_IJNSS_ISF_SC_EES1J_EEEaSJ_aSJ_NS1E_6fusion15FusionCallbacksIS1I_NS1L_17LinearCombinationIaiaiLNS_15FloatRoundStyleE2EEESI_S1K_JEEENS4_5SM1004TMEM4LOAD26SM100_TMEM_LOAD_16dp32b32xES10_NS11_INS12_ILi2ELi4ELi3EEES15_NSS_INS5_IJS16_SF_EEENS5_IJSF_SC_EEEEEEENS4_39AutoVectorizingCopyWithAssumedAlignmentILi128EEENS4_14SM90_TMA_STOREES1Z_S21_S21_EEEvvEEEEvNT_6ParamsE,@"STO_CUDA_ENTRY STV_DEFAULT"
_ZN7cutlass13device_kernelINS_4gemm6kernel13GemmUniversalIN4cute5tupleIJiiiiEEENS1_10collective13CollectiveMmaINS1_35MainloopSm100TmaUmmaWarpSpecializedILi6ELi2ELi4ENS5_IJNS4_1CILi2EEENSA_ILi1EEESC_EEEEENS5_IJNSA_ILi64EEENSA_ILi192EEENSA_ILi128EEEEEEaNS5_IJlSC_lEEEaSJ_NS4_8TiledMMAINS4_8MMA_AtomIJNS4_15SM100_MMA_S8_SSIaaiLi64ELi192ELNS4_4UMMA5MajorE0ELSO_0ELNSN_8SaturateE0EEEEEENS4_6LayoutINS5_IJSC_SC_SC_EEENS5_IJNSA_ILi0EEESU_SU_EEEEENS5_IJNS4_10UnderscoreESX_SX_EEEEENS4_13SM90_TMA_LOADENS4_14ComposedLayoutINS4_7SwizzleILi3ELi4ELi3EEENS4_18smem_ptr_flag_bitsILi8EEENSS_INS5_IJNSA_ILi8EEESH_EEENS5_IJSH_SC_EEEEEEEvNS4_8identityENS4_23SM90_TMA_LOAD_MULTICASTES1A_vS1B_EENS_8epilogue10collective18CollectiveEpilogueINS1E_23Sm100TmaWarpSpecializedILi3ELi2ELi32ELb0ELb0EEEJSI_NS5_IJNSS_ISF_SC_EES1J_EEEaSJ_aSJ_NS1E_6fusion15FusionCallbacksIS1I_NS1L_17LinearCombinationIaiaiLNS_15FloatRoundStyleE2EEESI_S1K_JEEENS4_5SM1004TMEM4LOAD26SM100_TMEM_LOAD_16dp32b32xES10_NS11_INS12_ILi2ELi4ELi3EEES15_NSS_INS5_IJS16_SF_EEENS5_IJSF_SC_EEEEEEENS4_39AutoVectorizingCopyWithAssumedAlignmentILi128EEENS4_14SM90_TMA_STOREES1Z_S21_S21_EEEvvEEEEvNT_6ParamsE:
[----:B------:R-:W1:Y:S01]  /*0000*/  LDC R1, c[0x0][0x37c] ;  /* 0x0000df00ff017b82 */ /* 0x000e620000000800 */
[----:B------:R-:W2:Y:S01]  /*0010*/  S2R R88, SR_TID.X ;  /* 0x0000000000587919 */ /* 0x000ea20000002100 */
[----:B------:R-:W3:Y:S01]  /*0020*/  LDCU.64 UR8, c[0x0][0x890] ;  /* 0x00011200ff0877ac */ /* 0x000ee20008000a00 */
[----:B------:R-:W-:Y:S02]  /*0030*/  PRMT R77, RZ, 0x7610, R77 ;  /* 0x00007610ff4d7816 */ /* 0x000fe4000000004d */
[----:B------:R-:W-:Y:S01]  /*0040*/  ELECT P3, URZ, PT ;  /* 0x0000000000ff782f */ /* 0x000fe20003860000 */
[----:B---3--:R-:W-:-:S04]  /*0050*/  UISETP.NE.U32.AND UP0, UPT, UR8, URZ, UPT ;  /* 0x000000ff0800728c */ /* 0x008fc8000bf05070 */
[----:B------:R-:W-:Y:S01]  /*0060*/  UISETP.NE.AND.EX UP0, UPT, UR9, URZ, UPT, UP0 ;  /* 0x000000ff0900728c */ /* 0x000fe2000bf05300 */
[----:B--2---:R-:W-:-:S05]  /*0070*/  SHF.R.U32.HI R78, RZ, 0x5, R88 ;  /* 0x00000005ff4e7819 */ /* 0x004fca0000011658 */
[----:B------:R-:W2:Y:S02]  /*0080*/  SHFL.IDX PT, R0, R78, RZ, 0x1f ;  /* 0x00001fff4e007589 */ /* 0x000ea400000e0000 */
[----:B--2---:R-:W-:Y:S01]  /*0090*/  R2UR UR21, R0 ;  /* 0x00000000001572ca */ /* 0x004fe200000e0000 */
[----:B-1----:R-:W-:-:S14]  /*00a0*/  BRA.U UP0, `(.L_x_0) ;  /* 0x0000000100307547 */ /* 0x002fdc000b800000 */
[----:B------:R-:W1:Y:S02]  /*00b0*/  LDCU.64 UR4, c[0x0][0x888] ;  /* 0x00011100ff0477ac */ /* 0x000e640008000a00 */
[----:B-1----:R-:W-:-:S04]  /*00c0*/  UISETP.NE.U32.AND UP0, UPT, UR4, URZ, UPT ;  /* 0x000000ff0400728c */ /* 0x002fc8000bf05070 */
[----:B------:R-:W-:-:S09]  /*00d0*/  UISETP.NE.AND.EX UP0, UPT, UR5, URZ, UPT, UP0 ;  /* 0x000000ff0500728c */ /* 0x000fd2000bf05300 */
[----:B------:R-:W-:Y:S05]  /*00e0*/  BRA.U !UP0, `(.L_x_1) ;  /* 0x0000000108147547 */ /* 0x000fea000b800000 */
[----:B------:R-:W1:Y:S01]  /*00f0*/  LDC.64 R40, c[0x0][0x888] ;  /* 0x00022200ff287b82 */ /* 0x000e620000000a00 */
[----:B------:R-:W1:Y:S02]  /*0100*/  LDCU.64 UR4, c[0x0][0x358] ;  /* 0x00006b00ff0477ac */ /* 0x000e640008000a00 */
[----:B-1----:R1:W5:Y:S01]  /*0110*/  LDG.E R40, desc[UR4][R40.64] ;  /* 0x0000000428287981 */ /* 0x002362000c1e1900 */
[----:B------:R-:W-:Y:S01]  /*0120*/  HFMA2 R77, -RZ, RZ, 0, 5.9604644775390625e-08 ;  /* 0x00000001ff4d7431 */ /* 0x000fe200000001ff */
[----:B------:R-:W-:Y:S05]  /*0130*/  BRA `(.L_x_0) ;  /* 0x00000000000c7947 */ /* 0x000fea0003800000 */
.L_x_1:
[----:B------:R-:W1:Y:S01]  /*0140*/  LDCU UR4, c[0x0][0x880] ;  /* 0x00011000ff0477ac */ /* 0x000e620008000800 */
[----:B------:R-:W-:Y:S01]  /*0150*/  HFMA2 R77, -RZ, RZ, 0, 5.9604644775390625e-08 ;  /* 0x00000001ff4d7431 */ /* 0x000fe200000001ff */
[----:B-1----:R-:W-:-:S07]  /*0160*/  MOV R40, UR4 ;  /* 0x0000000400287c02 */ /* 0x002fce0008000f00 */
.L_x_0:
[----:B------:R-:W2:Y:S02]  /*0170*/  LDCU.64 UR4, c[0x0][0x8b0] ;  /* 0x00011600ff0477ac */ /* 0x000ea40008000a00 */
[----:B--2---:R-:W-:-:S04]  /*0180*/  UISETP.NE.U32.AND UP0, UPT, UR4, URZ, UPT ;  /* 0x000000ff0400728c */ /* 0x004fc8000bf05070 */
[----:B------:R-:W-:-:S09]  /*0190*/  UISETP.NE.AND.EX UP0, UPT, UR5, URZ, UPT, UP0 ;  /* 0x000000ff0500728c */ /* 0x000fd2000bf05300 */
[----:B------:R-:W-:Y:S05]  /*01a0*/  BRA.U UP0, `(.L_x_2) ;  /* 0x0000000100287547 */ /* 0x000fea000b800000 */
[----:B------:R-:W2:Y:S02]  /*01b0*/  LDCU.64 UR4, c[0x0][0x8a8] ;  /* 0x00011500ff0477ac */ /* 0x000ea40008000a00 */
[----:B--2---:R-:W-:-:S04]  /*01c0*/  UISETP.NE.U32.AND UP0, UPT, UR4, URZ, UPT ;  /* 0x000000ff0400728c */ /* 0x004fc8000bf05070 */
[----:B------:R-:W-:-:S09]  /*01d0*/  UISETP.NE.AND.EX UP0, UPT, UR5, URZ, UPT, UP0 ;  /* 0x000000ff0500728c */ /* 0x000fd2000bf05300 */
[----:B------:R-:W-:Y:S05]  /*01e0*/  BRA.U !UP0, `(.L_x_3) ;  /* 0x0000000108107547 */ /* 0x000fea000b800000 */
[----:B------:R-:W2:Y:S01]  /*01f0*/  LDC.64 R2, c[0x0][0x8a8] ;  /* 0x00022a00ff027b82 */ /* 0x000ea20000000a00 */
[----:B------:R-:W2:Y:S02]  /*0200*/  LDCU.64 UR4, c[0x0][0x358] ;  /* 0x00006b00ff0477ac */ /* 0x000ea40008000a00 */
[----:B--2---:R2:W5:Y:S01]  /*0210*/  LDG.E R37, desc[UR4][R2.64] ;  /* 0x0000000402257981 */ /* 0x004562000c1e1900 */
[----:B------:R-:W-:Y:S05]  /*0220*/  BRA `(.L_x_2) ;  /* 0x0000000000087947 */ /* 0x000fea0003800000 */
.L_x_3:
[----:B------:R-:W2:Y:S02]  /*0230*/  LDCU UR4, c[0x0][0x8a0] ;  /* 0x00011400ff0477ac */ /* 0x000ea40008000800 */
[----:B--2---:R-:W-:Y:S02]  /*0240*/  MOV R37, UR4 ;  /* 0x0000000400257c02 */ /* 0x004fe40008000f00 */
.L_x_2:
[----:B------:R-:W-:Y:S01]  /*0250*/  IMAD.U32 R0, RZ, RZ, UR21 ;  /* 0x00000015ff007e24 */ /* 0x000fe2000f8e00ff */
[----:B------:R-:W-:Y:S04]  /*0260*/  BSSY.RECONVERGENT B0, `(.L_x_4) ;  /* 0x000000c000007945 */ /* 0x000fe80003800200 */
[C---:B------:R-:W-:Y:S02]  /*0270*/  ISETP.NE.OR P1, PT, R0.reuse, 0x1, !P3 ;  /* 0x000000010000780c */ /* 0x040fe40005f25670 */
[----:B------:R-:W-:-:S11]  /*0280*/  ISETP.NE.OR P0, PT, R0, 0x3, !P3 ;  /* 0x000000030000780c */ /* 0x000fd60005f05670 */
[----:B------:R-:W-:Y:S05]  /*0290*/  @P1 BRA `(.L_x_5) ;  /* 0x0000000000201947 */ /* 0x000fea0003800000 */
[----:B------:R-:W3:Y:S02]  /*02a0*/  LDCU.64 UR4, c[0x0][0x348] ;  /* 0x00006900ff0477ac */ /* 0x000ee40008000a00 */
[----:B---3--:R-:W-:Y:S02]  /*02b0*/  UIADD3 UR6, UP1, UPT, UR4, 0x80, URZ ;  /* 0x0000008004067890 */ /* 0x008fe4000ff3e0ff */
[----:B------:R-:W-:Y:S02]  /*02c0*/  UIADD3 UR4, UP0, UPT, UR4, 0x180, URZ ;  /* 0x0000018004047890 */ /* 0x000fe4000ff1e0ff */
[----:B------:R-:W-:Y:S02]  /*02d0*/  UIADD3.X UR7, UPT, UPT, URZ, UR5, URZ, UP1, !UPT ;  /* 0x00000005ff077290 */ /* 0x000fe40008ffe4ff */
[----:B------:R-:W-:-:S07]  /*02e0*/  UIADD3.X UR5, UPT, UPT, URZ, UR5, URZ, UP0, !UPT ;  /* 0x00000005ff057290 */ /* 0x000fce00087fe4ff */
[----:B------:R3:W-:Y:S02]  /*02f0*/  UTMACCTL.PF [UR6] ;  /* 0x00000000060079b9 */ /* 0x0007e40008040000 */
[----:B------:R3:W-:Y:S02]  /*0300*/  UTMACCTL.PF [UR4] ;  /* 0x00000000040079b9 */ /* 0x0007e40008040000 */
[----:B---3--:R-:W-:Y:S01]  /*0310*/  NOP ;  /* 0x0000000000007918 */ /* 0x008fe20000000000 */
.L_x_5:
[----:B------:R-:W-:Y:S05]  /*0320*/  BSYNC.RECONVERGENT B0 ;  /* 0x0000000000007941 */ /* 0x000fea0003800200 */
.L_x_4:
[----:B------:R-:W-:Y:S04]  /*0330*/  BSSY.RECONVERGENT B0, `(.L_x_6) ;  /* 0x000000a000007945 */ /* 0x000fe80003800200 */
        /* <DEDUP_REMOVED lines=9> */
.L_x_7:
[----:B------:R-:W-:Y:S05]  /*03d0*/  BSYNC.RECONVERGENT B0 ;  /* 0x0000000000007941 */ /* 0x000fea0003800200 */
.L_x_6:
[----:B------:R-:W3:Y:S01]  /*03e0*/  LDCU.64 UR4, c[0x0][0x888] ;  /* 0x00011100ff0477ac */ /* 0x000ee20008000a00 */
[----:B------:R-:W-:Y:S02]  /*03f0*/  UISETP.EQ.U32.AND UP2, UPT, UR8, URZ, UPT ;  /* 0x000000ff0800728c */ /* 0x000fe4000bf42070 */
[----:B------:R-:W-:Y:S02]  /*0400*/  UPLOP3.LUT UP3, UPT, UPT, UPT, UPT, 0x80, 0x8 ;  /* 0x000000000008789c */ /* 0x000fe40003f6f070 */
[----:B---3--:R-:W-:-:S04]  /*0410*/  UISETP.NE.U32.AND UP0, UPT, UR4, URZ, UPT ;  /* 0x000000ff0400728c */ /* 0x008fc8000bf05070 */
[----:B------:R-:W-:-:S04]  /*0420*/  UISETP.NE.AND.EX UP1, UPT, UR5, URZ, UPT, UP0 ;  /* 0x000000ff0500728c */ /* 0x000fc8000bf25300 */
[----:B------:R-:W-:-:S04]  /*0430*/  UISETP.EQ.OR.EX UP4, UPT, UR9, URZ, !UP1, UP2 ;  /* 0x000000ff0900728c */ /* 0x000fc8000cf82720 */
[----:B------:R-:W-:-:S06]  /*0440*/  UP2UR UR4, UPR, URZ, 0x10 ;  /* 0x00000010ff047883 */ /* 0x000fcc0008000000 */
[----:B------:R-:W-:Y:S01]  /*0450*/  MOV R81, UR4 ;  /* 0x0000000400517c02 */ /* 0x000fe20008000f00 */
[----:B------:R-:W-:Y:S06]  /*0460*/  BRA.U !UP4, `(.L_x_8) ;  /* 0x000000010c207547 */ /* 0x000fec000b800000 */
[----:B-----5:R-:W-:Y:S01]  /*0470*/  R2UR UR5, R40 ;  /* 0x00000000280572ca */ /* 0x020fe200000e0000 */
[----:B------:R-:W-:Y:S02]  /*0480*/  UISETP.NE.U32.AND UP2, UPT, UR8, URZ, UPT ;  /* 0x000000ff0800728c */ /* 0x000fe4000bf45070 */
[----:B------:R-:W-:Y:S02]  /*0490*/  USEL UR4, URZ, 0xffffffff, UP1 ;  /* 0xffffffffff047887 */ /* 0x000fe40008800000 */
[----:B------:R-:W-:-:S08]  /*04a0*/  UISETP.NE.AND.EX UP2, UPT, UR9, URZ, UPT, UP2 ;  /* 0x000000ff0900728c */ /* 0x000fd0000bf45320 */
[----:B------:R-:W-:-:S04]  /*04b0*/  UISETP.NE.AND UP0, UPT, UR5, URZ, UPT ;  /* 0x000000ff0500728c */ /* 0x000fc8000bf05270 */
[----:B------:R-:W-:-:S04]  /*04c0*/  @!UP2 USEL UR4, URZ, 0xffffffff, UP0 ;  /* 0xffffffffff04a887 */ /* 0x000fc80008000000 */
[----:B------:R-:W-:-:S04]  /*04d0*/  ULOP3.LUT UR4, UR4, 0x1, URZ, 0xc0, !UPT ;  /* 0x0000000104047892 */ /* 0x000fc8000f8ec0ff */
[----:B------:R-:W-:Y:S02]  /*04e0*/  UISETP.NE.U32.AND UP3, UPT, UR4, 0x1, UPT ;  /* 0x000000010400788c */ /* 0x000fe4000bf65070 */
.L_x_8:
[----:B--2---:R-:W2:Y:S01]  /*04f0*/  SHFL.IDX PT, R2, R78, RZ, 0x1f ;  /* 0x00001fff4e027589 */ /* 0x004ea200000e0000 */
[----:B------:R-:W-:Y:S01]  /*0500*/  UISETP.NE.AND UP6, UPT, UR21, 0x2, UPT ;  /* 0x000000021500788c */ /* 0x000fe2000bfc5270 */
[----:B--2---:R-:W-:-:S13]  /*0510*/  ISETP.NE.AND P0, PT, R2, RZ, PT ;  /* 0x000000ff0200720c */ /* 0x004fda0003f05270 */
[----:B------:R-:W-:Y:S05]  /*0520*/  @P0 BRA `(.L_x_9) ;  /* 0x0000000000680947 */ /* 0x000fea0003800000 */
[----:B------:R-:W2:Y:S01]  /*0530*/  S2UR UR4, SR_CgaCtaId ;  /* 0x00000000000479c3 */ /* 0x000ea20000008800 */
[----:B------:R-:W-:Y:S01]  /*0540*/  UMOV UR5, 0x400 ;  /* 0x0000040000057882 */ /* 0x000fe20000000000 */
[----:B------:R-:W-:Y:S01]  /*0550*/  UMOV UR8, 0x1 ;  /* 0x0000000100087882 */ /* 0x000fe20000000000 */
[----:B------:R-:W-:Y:S01]  /*0560*/  UMOV UR6, 0x2 ;  /* 0x0000000200067882 */ /* 0x000fe20000000000 */
[----:B------:R-:W-:-:S04]  /*0570*/  UIADD3 UR8, UPT, UPT, -UR8, 0x100000, URZ ;  /* 0x0010000008087890 */ /* 0x000fc8000fffe1ff */
[----:B------:R-:W-:Y:S02]  /*0580*/  USHF.L.U32 UR9, UR8, 0xb, URZ ;  /* 0x0000000b08097899 */ /* 0x000fe400080006ff */
[----:B------:R-:W-:Y:S02]  /*0590*/  USHF.L.U32 UR8, UR8, 0x1, URZ ;  /* 0x0000000108087899 */ /* 0x000fe400080006ff */
[----:B------:R-:W-:-:S04]  /*05a0*/  UIADD3 UR6, UPT, UPT, -UR6, 0x100000, URZ ;  /* 0x0010000006067890 */ /* 0x000fc8000fffe1ff */
[----:B------:R-:W-:Y:S02]  /*05b0*/  USHF.L.U32 UR7, UR6, 0xb, URZ ;  /* 0x0000000b06077899 */ /* 0x000fe400080006ff */
[----:B------:R-:W-:Y:S01]  /*05c0*/  USHF.L.U32 UR6, UR6, 0x1, URZ ;  /* 0x0000000106067899 */ /* 0x000fe200080006ff */
[----:B------:R-:W-:Y:S01]  /*05d0*/  ELECT P0, URZ, PT ;  /* 0x0000000000ff782f */ /* 0x000fe20003800000 */
[----:B--2---:R-:W-:Y:S01]  /*05e0*/  ULEA UR4, UR4, UR5, 0x18 ;  /* 0x0000000504047291 */ /* 0x004fe2000f8ec0ff */
[----:B------:R-:W2:Y:S11]  /*05f0*/  FENCE.VIEW.ASYNC.S ;  /* 0x00000000000073c6 */ /* 0x000eb60000000000 */
[----:B--2---:R2:W3:Y:S01]  /*0600*/  SYNCS.EXCH.64 URZ, [UR4], UR8 ;  /* 0x0000000804ff75b2 */ /* 0x0044e20008000100 */
[----:B------:R2:W4:Y:S01]  /*0610*/  SYNCS.EXCH.64 URZ, [UR4+0x30], UR6 ;  /* 0x0000300604ff75b2 */ /* 0x0005220008000100 */
[----:B------:R2:W1:Y:S01]  /*0620*/  SYNCS.EXCH.64 URZ, [UR4+0x8], UR8 ;  /* 0x0000080804ff75b2 */ /* 0x0004620008000100 */
        /* <DEDUP_REMOVED lines=9> */
[----:B------:R-:W-:Y:S01]  /*06c0*/  NOP ;  /* 0x0000000000007918 */ /* 0x000fe20000000000 */
.L_x_9:
[----:B------:R-:W2:Y:S01]  /*06d0*/  SHFL.IDX PT, R2, R78, RZ, 0x1f ;  /* 0x00001fff4e027589 */ /* 0x000ea200000e0000 */
[----:B------:R-:W-:Y:S01]  /*06e0*/  NOP ;  /* 0x0000000000007918 */ /* 0x000fe20000000000 */
[----:B--2---:R-:W-:-:S13]  /*06f0*/  ISETP.NE.AND P0, PT, R2, 0x1, PT ;  /* 0x000000010200780c */ /* 0x004fda0003f05270 */
        /* <DEDUP_REMOVED lines=14> */
[----:B--2---:R2:W1:Y:S01]  /*07e0*/  SYNCS.EXCH.64 URZ, [UR4+0x60], UR8 ;  /* 0x0000600804ff75b2 */ /* 0x0044620008000100 */
[----:B------:R2:W1:Y:S01]  /*07f0*/  SYNCS.EXCH.64 URZ, [UR4+0x78], UR6 ;  /* 0x0000780604ff75b2 */ /* 0x0004620008000100 */
[----:B------:R2:W1:Y:S01]  /*0800*/  SYNCS.EXCH.64 URZ, [UR4+0x68], UR8 ;  /* 0x0000680804ff75b2 */ /* 0x0004620008000100 */
[----:B------:R2:W1:Y:S01]  /*0810*/  SYNCS.EXCH.64 URZ, [UR4+0x80], UR6 ;  /* 0x0000800604ff75b2 */ /* 0x0004620008000100 */
[----:B------:R2:W1:Y:S01]  /*0820*/  SYNCS.EXCH.64 URZ, [UR4+0x70], UR8 ;  /* 0x0000700804ff75b2 */ /* 0x0004620008000100 */
[----:B------:R2:W1:Y:S01]  /*0830*/  SYNCS.EXCH.64 URZ, [UR4+0x88], UR6 ;  /* 0x0000880604ff75b2 */ /* 0x0004620008000100 */
[----:B------:R-:W-:Y:S01]  /*0840*/  NOP ;  /* 0x0000000000007918 */ /* 0x000fe20000000000 */
.L_x_10:
[----:B------:R-:W3:Y:S01]  /*0850*/  SHFL.IDX PT, R2, R78, RZ, 0x1f ;  /* 0x00001fff4e027589 */ /* 0x000ee200000e0000 */
[----:B------:R-:W-:Y:S01]  /*0860*/  NOP ;  /* 0x0000000000007918 */ /* 0x000fe20000000000 */
[----:B---3--:R-:W-:-:S13]  /*0870*/  ISETP.NE.AND P0, PT, R2, 0x3, PT ;  /* 0x000000030200780c */ /* 0x008fda0003f05270 */
[----:B------:R-:W-:Y:S05]  /*0880*/  @P0 BRA `(.L_x_11) ;  /* 0x0000000000300947 */ /* 0x000fea0003800000 */
[----:B--2---:R-:W2:Y:S01]  /*0890*/  S2UR UR4, SR_CgaCtaId ;  /* 0x00000000000479c3 */ /* 0x004ea20000008800 */
[----:B------:R-:W-:Y:S01]  /*08a0*/  UMOV UR6, 0x400 ;  /* 0x0000040000067882 */ /* 0x000fe20000000000 */
[----:B------:R-:W-:Y:S01]  /*08b0*/  UMOV UR5, 0x20 ;  /* 0x0000002000057882 */ /* 0x000fe20000000000 */
[----:B------:R-:W-:Y:S01]  /*08c0*/  ELECT P0, URZ, PT ;  /* 0x0000000000ff782f */ /* 0x000fe20003800000 */
[----:B--2---:R-:W-:Y:S02]  /*08d0*/  ULEA UR6, UR4, UR6, 0x18 ;  /* 0x0000000604067291 */ /* 0x004fe4000f8ec0ff */
[----:B------:R-:W-:-:S04]  /*08e0*/  UIADD3 UR4, UPT, UPT, -UR5, 0x100000, URZ ;  /* 0x0010000005047890 */ /* 0x000fc8000fffe1ff */
[----:B------:R-:W-:Y:S02]  /*08f0*/  USHF.L.U32 UR5, UR4, 0xb, URZ ;  /* 0x0000000b04057899 */ /* 0x000fe400080006ff */
[----:B------:R-:W-:Y:S01]  /*0900*/  USHF.L.U32 UR4, UR4, 0x1, URZ ;  /* 0x0000000104047899 */ /* 0x000fe200080006ff */
[----:B------:R-:W2:Y:S11]  /*0910*/  FENCE.VIEW.ASYNC.S ;  /* 0x00000000000073c6 */ /* 0x000eb60000000000 */
[----:B--2---:R3:W2:Y:S01]  /*0920*/  SYNCS.EXCH.64 URZ, [UR6+0x90], UR4 ;  /* 0x0000900406ff75b2 */ /* 0x0046a20008000100 */
[----:B------:R3:W1:Y:S02]  /*0930*/  SYNCS.EXCH.64 URZ, [UR6+0x98], UR4 ;  /* 0x0000980406ff75b2 */ /* 0x0006640008000100 */
[----:B---3--:R-:W-:Y:S01]  /*0940*/  NOP ;  /* 0x0000000000007918 */ /* 0x008fe20000000000 */
.L_x_11:
[----:B------:R-:W3:Y:S01]  /*0950*/  SHFL.IDX PT, R2, R78, RZ, 0x1f ;  /* 0x00001fff4e027589 */ /* 0x000ee200000e0000 */
[----:B------:R-:W-:Y:S01]  /*0960*/  NOP ;  /* 0x0000000000007918 */ /* 0x000fe20000000000 */
[----:B---3--:R-:W-:-:S13]  /*0970*/  ISETP.NE.AND P0, PT, R2, 0x4, PT ;  /* 0x000000040200780c */ /* 0x008fda0003f05270 */
[----:B------:R-:W-:Y:S05]  /*0980*/  @P0 BRA `(.L_x_12) ;  /* 0x00000000004c0947 */ /* 0x000fea0003800000 */
[----:B--2---:R-:W2:Y:S01]  /*0990*/  S2UR UR6, SR_CgaCtaId ;  /* 0x00000000000679c3 */ /* 0x004ea20000008800 */
[----:B------:R-:W-:Y:S01]  /*09a0*/  UMOV UR4, 0x1e0 ;  /* 0x000001e000047882 */ /* 0x000fe20000000000 */
[----:B------:R-:W-:Y:S01]  /*09b0*/  UMOV UR5, 0x400 ;  /* 0x0000040000057882 */ /* 0x000fe20000000000 */
[----:B------:R-:W-:Y:S01]  /*09c0*/  USEL UR4, UR4, 0x1a0, UP3 ;  /* 0x000001a004047887 */ /* 0x000fe20009800000 */
[----:B------:R-:W-:Y:S01]  /*09d0*/  UMOV UR8, 0x1 ;  /* 0x0000000100087882 */ /* 0x000fe20000000000 */
[----:B------:R-:W-:Y:S01]  /*09e0*/  ELECT P0, URZ, PT ;  /* 0x0000000000ff782f */ /* 0x000fe20003800000 */
[----:B------:R-:W-:-:S04]  /*09f0*/  UIADD3 UR8, UPT, UPT, -UR8, 0x100000, URZ ;  /* 0x0010000008087890 */ /* 0x000fc8000fffe1ff */
[----:B------:R-:W-:Y:S02]  /*0a00*/  USHF.L.U32 UR9, UR8, 0xb, URZ ;  /* 0x0000000b08097899 */ /* 0x000fe400080006ff */
[----:B------:R-:W-:Y:S02]  /*0a10*/  USHF.L.U32 UR8, UR8, 0x1, URZ ;  /* 0x0000000108087899 */ /* 0x000fe400080006ff */
[----:B--2---:R-:W-:Y:S02]  /*0a20*/  ULEA UR6, UR6, UR5, 0x18 ;  /* 0x0000000506067291 */ /* 0x004fe4000f8ec0ff */
[----:B------:R-:W-:-:S04]  /*0a30*/  UIADD3 UR4, UPT, UPT, -UR4, 0x100000, URZ ;  /* 0x0010000004047890 */ /* 0x000fc8000fffe1ff */
[----:B------:R-:W-:Y:S02]  /*0a40*/  USHF.L.U32 UR5, UR4, 0xb, URZ ;  /* 0x0000000b04057899 */ /* 0x000fe400080006ff */
[----:B------:R-:W-:Y:S01]  /*0a50*/  USHF.L.U32 UR4, UR4, 0x1, URZ ;  /* 0x0000000104047899 */ /* 0x000fe200080006ff */
[----:B------:R-:W2:Y:S03]  /*0a60*/  FENCE.VIEW.ASYNC.S ;  /* 0x00000000000073c6 */ /* 0x000ea60000000000 */
[----:B--2---:R3:W2:Y:S08]  /*0a70*/  SYNCS.EXCH.64 URZ, [UR6+0xa0], UR8 ;  /* 0x0000a00806ff75b2 */ /* 0x0046b00008000100 */
[----:B------:R3:W1:Y:S01]  /*0a80*/  SYNCS.EXCH.64 URZ, [UR6+0xb0], UR4 ;  /* 0x0000b00406ff75b2 */ /* 0x0006620008000100 */
[----:B------:R3:W1:Y:S01]  /*0a90*/  SYNCS.EXCH.64 URZ, [UR6+0xa8], UR8 ;  /* 0x0000a80806ff75b2 */ /* 0x0006620008000100 */
[----:B------:R3:W1:Y:S02]  /*0aa0*/  SYNCS.EXCH.64 URZ, [UR6+0xb8], UR4 ;  /* 0x0000b80406ff75b2 */ /* 0x0006640008000100 */
[----:B---3--:R-:W-:Y:S01]  /*0ab0*/  NOP ;  /* 0x0000000000007918 */ /* 0x008fe20000000000 */
.L_x_12:
[----:B------:R-:W3:Y:S01]  /*0ac0*/  SHFL.IDX PT, R2, R78, RZ, 0x1f ;  /* 0x00001fff4e027589 */ /* 0x000ee200000e0000 */
[----:B------:R-:W-:Y:S01]  /*0ad0*/  NOP ;  /* 0x0000000000007918 */ /* 0x000fe20000000000 */
[----:B---3--:R-:W-:-:S13]  /*0ae0*/  ISETP.NE.AND P0, PT, R2, 0x5, PT ;  /* 0x000000050200780c */ /* 0x008fda0003f05270 */
[----:B------:R-:W-:Y:S05]  /*0af0*/  @P0 BRA `(.L_x_13) ;  /* 0x0000000000580947 */ /* 0x000fea0003800000 */
[----:B--2---:R-:W2:Y:S01]  /*0b00*/  S2UR UR4, SR_CgaCtaId ;  /* 0x00000000000479c3 */ /* 0x004ea20000008800 */
        /* <DEDUP_REMOVED lines=12> */
[----:B--2---:R3:W2:Y:S01]  /*0bd0*/  SYNCS.EXCH.64 URZ, [UR4+0xc0], UR8 ;  /* 0x0000c00804ff75b2 */ /* 0x0046a20008000100 */
[----:B------:R3:W1:Y:S01]  /*0be0*/  SYNCS.EXCH.64 URZ, [UR4+0xe0], UR6 ;  /* 0x0000e00604ff75b2 */ /* 0x0006620008000100 */
[----:B------:R3:W1:Y:S01]  /*0bf0*/  SYNCS.EXCH.64 URZ, [UR4+0xc8], UR8 ;  /* 0x0000c80804ff75b2 */ /* 0x0006620008000100 */
[----:B------:R3:W1:Y:S01]  /*0c00*/  SYNCS.EXCH.64 URZ, [UR4+0xe8], UR6 ;  /* 0x0000e80604ff75b2 */ /* 0x0006620008000100 */
[----:B------:R3:W1:Y:S01]  /*0c10*/  SYNCS.EXCH.64 URZ, [UR4+0xd0], UR8 ;  /* 0x0000d00804ff75b2 */ /* 0x0006620008000100 */
[----:B------:R3:W1:Y:S01]  /*0c20*/  SYNCS.EXCH.64 URZ, [UR4+0xf0], UR6 ;  /* 0x0000f00604ff75b2 */ /* 0x0006620008000100 */
[----:B------:R3:W1:Y:S01]  /*0c30*/  SYNCS.EXCH.64 URZ, [UR4+0xd8], UR8 ;  /* 0x0000d80804ff75b2 */ /* 0x0006620008000100 */
[----:B------:R3:W1:Y:S02]  /*0c40*/  SYNCS.EXCH.64 URZ, [UR4+0xf8], UR6 ;  /* 0x0000f80604ff75b2 */ /* 0x0006640008000100 */
[----:B---3--:R-:W-:Y:S01]  /*0c50*/  NOP ;  /* 0x0000000000007918 */ /* 0x008fe20000000000 */
.L_x_13:
[----:B------:R-:W3:Y:S01]  /*0c60*/  SHFL.IDX PT, R2, R78, RZ, 0x1f ;  /* 0x00001fff4e027589 */ /* 0x000ee200000e0000 */
[----:B------:R-:W1:Y:S01]  /*0c70*/  S2UR UR46, SR_CgaCtaId ;  /* 0x00000000002e79c3 */ /* 0x000e620000008800 */
[----:B------:R-:W-:Y:S01]  /*0c80*/  NOP ;  /* 0x0000000000007918 */ /* 0x000fe20000000000 */
[----:B---3--:R-:W-:-:S13]  /*0c90*/  ISETP.NE.AND P0, PT, R2, 0x3, PT ;  /* 0x000000030200780c */ /* 0x008fda0003f05270 */
[----:B-1----:R-:W-:Y:S05]  /*0ca0*/  @P0 BRA `(.L_x_14) ;  /* 0x0000000000340947 */ /* 0x002fea0003800000 */
[----:B--2---:R-:W-:Y:S01]  /*0cb0*/  UMOV UR4, 0x400 ;  /* 0x0000040000047882 */ /* 0x004fe20000000000 */
[----:B------:R-:W-:Y:S01]  /*0cc0*/  UMOV UR6, 0x20 ;  /* 0x0000002000067882 */ /* 0x000fe20000000000 */
[----:B------:R-:W-:Y:S02]  /*0cd0*/  ULEA UR4, UR46, UR4, 0x18 ;  /* 0x000000042e047291 */ /* 0x000fe4000f8ec0ff */
[----:B------:R-:W-:-:S04]  /*0ce0*/  UIADD3 UR6, UPT, UPT, -UR6, 0x100000, URZ ;  /* 0x0010000006067890 */ /* 0x000fc8000fffe1ff */
[----:B------:R-:W-:Y:S02]  /*0cf0*/  USHF.L.U32 UR7, UR6, 0xb, URZ ;  /* 0x0000000b06077899 */ /* 0x000fe400080006ff */
[----:B------:R-:W-:Y:S01]  /*0d00*/  USHF.L.U32 UR6, UR6, 0x1, URZ ;  /* 0x0000000106067899 */ /* 0x000fe200080006ff */
[----:B------:R-:W-:Y:S01]  /*0d10*/  ELECT P0, URZ, PT ;  /* 0x0000000000ff782f */ /* 0x000fe20003800000 */
[----:B------:R-:W1:Y:S10]  /*0d20*/  FENCE.VIEW.ASYNC.S ;  /* 0x00000000000073c6 */ /* 0x000e740000000000 */
[----:B-1----:R1:W3:Y:S01]  /*0d30*/  SYNCS.EXCH.64 URZ, [UR4+0x100], UR6 ;  /* 0x0001000604ff75b2 */ /* 0x0022e20008000100 */
[----:B------:R1:W2:Y:S01]  /*0d40*/  SYNCS.EXCH.64 URZ, [UR4+0x110], UR6 ;  /* 0x0001100604ff75b2 */ /* 0x0002a20008000100 */
[----:B------:R1:W1:Y:S01]  /*0d50*/  SYNCS.EXCH.64 URZ, [UR4+0x108], UR6 ;  /* 0x0001080604ff75b2 */ /* 0x0002620008000100 */
[----:B------:R1:W1:Y:S01]  /*0d60*/  SYNCS.EXCH.64 URZ, [UR4+0x118], UR6 ;  /* 0x0001180604ff75b2 */ /* 0x0002620008000100 */
[----:B------:R-:W-:Y:S01]  /*0d70*/  NOP ;  /* 0x0000000000007918 */ /* 0x000fe20000000000 */
.L_x_14:
[----:B-12---:R-:W1:Y:S01]  /*0d80*/  LDCU UR4, c[0x0][0x36c] ;  /* 0x00006d80ff0477ac */ /* 0x006e620008000800 */
[----:B------:R-:W-:Y:S01]  /*0d90*/  ISETP.NE.OR P3, PT, R0, 0x2, !P3 ;  /* 0x000000020000780c */ /* 0x000fe20005f65670 */
[----:B------:R-:W-:Y:S01]  /*0da0*/  NOP ;  /* 0x0000000000007918 */ /* 0x000fe20000000000 */
[----:B------:R-:W-:Y:S01]  /*0db0*/  LOP3.LUT R0, R88, 0x1f, RZ, 0xc0, !PT ;  /* 0x0000001f58007812 */ /* 0x000fe200078ec0ff */
[----:B------:R-:W-:Y:S02]  /*0dc0*/  UISETP.NE.AND UP4, UPT, UR21, URZ, UPT ;  /* 0x000000ff1500728c */ /* 0x000fe4000bf85270 */
[----:B-1----:R-:W-:-:S09]  /*0dd0*/  UISETP.EQ.U32.AND UP5, UPT, UR4, 0x1, UPT ;  /* 0x000000010400788c */ /* 0x002fd2000bfa2070 */
[----:B------:R-:W-:Y:S05]  /*0de0*/  BRA.U !UP5, `(.L_x_15) ;  /* 0x000000010d087547 */ /* 0x000fea000b800000 */
[----:B---34-:R-:W-:Y:S01]  /*0df0*/  UCGABAR_ARV ;  /* 0x00000000000079c7 */ /* 0x018fe20008000000 */
[----:B------:R-:W-:Y:S05]  /*0e00*/  BRA `(.L_x_16) ;  /* 0x0000000000047947 */ /* 0x000fea0003800000 */
.L_x_15:
[----:B---34-:R-:W-:Y:S01]  /*0e10*/  NOP ;  /* 0x0000000000007918 */ /* 0x018fe20000000000 */
.L_x_16:
[----:B------:R-:W1:Y:S01]  /*0e20*/  S2UR UR20, SR_CTAID.X ;  /* 0x00000000001479c3 */ /* 0x000e620000002500 */
[----:B------:R-:W-:-:S05]  /*0e30*/  CS2R.32 R80, SR_CgaSize ;  /* 0x0000000000507805 */ /* 0x000fca0000008a00 */
[----:B------:R-:W-:-:S05]  /*0e40*/  IMAD R80, R80, -0xa0, RZ ;  /* 0xffffff6050507824 */ /* 0x000fca00078e02ff */
[----:B------:R-:W-:-:S14]  /*0e50*/  R2UR UR5, R80 ;  /* 0x00000000500572ca */ /* 0x000fdc00000e0000 */
[----:B------:R-:W2:Y:S01]  /*0e60*/  LDCU UR5, c[0x0][UR5+0x2b0] ;  /* 0x00005600050577ac */ /* 0x000ea20008000800 */
[----:B------:R-:W-:-:S05]  /*0e70*/  CS2R.32 R80, SR_CgaSize ;  /* 0x0000000000507805 */ /* 0x000fca0000008a00 */
[----:B------:R-:W-:-:S05]  /*0e80*/  IMAD R80, R80, -0xa0, RZ ;  /* 0xffffff6050507824 */ /* 0x000fca00078e02ff */
[----:B------:R-:W-:-:S14]  /*0e90*/  R2UR UR4, R80 ;  /* 0x00000000500472ca */ /* 0x000fdc00000e0000 */
[----:B------:R-:W3:Y:S01]  /*0ea0*/  LDCU UR4, c[0x0][UR4+0x2b4] ;  /* 0x00005680040477ac */ /* 0x000ee20008000800 */
[----:B------:R-:W4:Y:S01]  /*0eb0*/  S2UR UR24, SR_CTAID.Y ;  /* 0x00000000001879c3 */ /* 0x000f220000002600 */
[----:B------:R-:W-:-:S05]  /*0ec0*/  CS2R.32 R80, SR_CgaSize ;  /* 0x0000000000507805 */ /* 0x000fca0000008a00 */
[----:B------:R-:W-:-:S05]  /*0ed0*/  IMAD R80, R80, -0xa0, RZ ;  /* 0xffffff6050507824 */ /* 0x000fca00078e02ff */
[----:B------:R-:W-:-:S14]  /*0ee0*/  R2UR UR7, R80 ;  /* 0x00000000500772ca */ /* 0x000fdc00000e0000 */
[----:B------:R-:W3:Y:S01]  /*0ef0*/  LDCU UR7, c[0x0][UR7+0x2a0] ;  /* 0x00005400070777ac */ /* 0x000ee20008000800 */
[----:B------:R-:W-:-:S05]  /*0f00*/  CS2R.32 R80, SR_CgaSize ;  /* 0x0000000000507805 */ /* 0x000fca0000008a00 */
[----:B------:R-:W-:-:S05]  /*0f10*/  IMAD R80, R80, -0xa0, RZ ;  /* 0xffffff6050507824 */ /* 0x000fca00078e02ff */
[----:B------:R-:W-:-:S14]  /*0f20*/  R2UR UR8, R80 ;  /* 0x00000000500872ca */ /* 0x000fdc00000e0000 */
[----:B------:R-:W3:Y:S01]  /*0f30*/  LDCU UR8, c[0x0][UR8+0x2a4] ;  /* 0x00005480080877ac */ /* 0x000ee20008000800 */
[----:B------:R-:W3:Y:S01]  /*0f40*/  LDCU UR22, c[0x0][0xb24] ;  /* 0x00016480ff1677ac */ /* 0x000ee20008000800 */
[----:B------:R-:W3:Y:S01]  /*0f50*/  LDCU UR42, c[0x0][0xb24] ;  /* 0x00016480ff2a77ac */ /* 0x000ee20008000800 */
[----:B-1----:R-:W-:Y:S01]  /*0f60*/  I2FP.F32.U32 R3, UR20 ;  /* 0x0000001400037c45 */ /* 0x002fe20008201000 */
[----:B------:R-:W1:Y:S04]  /*0f70*/  LDCU UR25, c[0x0][0xb30] ;  /* 0x00016600ff1977ac */ /* 0x000e680008000800 */
[----:B--2---:R-:W-:Y:S01]  /*0f80*/  FMUL R3, R3, UR5 ;  /* 0x0000000503037c20 */ /* 0x004fe20008400000 */
[----:B----4-:R-:W-:-:S05]  /*0f90*/  I2FP.F32.U32 R2, UR24 ;  /* 0x0000001800027c45 */ /* 0x010fca0008201000 */
[----:B------:R-:W2:Y:S01]  /*0fa0*/  F2I.U32.TRUNC.NTZ R3, R3 ;  /* 0x0000000300037305 */ /* 0x000ea2000020f000 */
[----:B---3--:R-:W-:Y:S01]  /*0fb0*/  FMUL R2, R2, UR4 ;  /* 0x0000000402027c20 */ /* 0x008fe20008400000 */
[----:B------:R-:W-:-:S04]  /*0fc0*/  ULOP3.LUT UR4, UR46, 0x1, URZ, 0xc0, !UPT ;  /* 0x000000012e047892 */ /* 0x000fc8000f8ec0ff */
[----:B------:R-:W-:Y:S02]  /*0fd0*/  UISETP.NE.U32.AND UP0, UPT, UR4, 0x1, UPT ;  /* 0x000000010400788c */ /* 0x000fe4000bf05070 */
[----:B------:R-:W3:Y:S02]  /*0fe0*/  F2I.U32.TRUNC.NTZ R2, R2 ;  /* 0x0000000200027305 */ /* 0x000ee4000020f000 */
[----:B------:R-:W-:Y:S01]  /*0ff0*/  USEL UR4, URZ, 0x3000, UP0 ;  /* 0x00003000ff047887 */ /* 0x000fe20008000000 */
[----:B--2---:R-:W-:Y:S02]  /*1000*/  R2UR UR6, R3 ;  /* 0x00000000030672ca */ /* 0x004fe400000e0000 */
[----:B---3--:R-:W-:Y:S02]  /*1010*/  R2UR UR5, R2 ;  /* 0x00000000020572ca */ /* 0x008fe400000e0000 */
[----:B------:R-:W-:-:S09]  /*1020*/  PRMT R2, RZ, 0x7610, R2 ;  /* 0x00007610ff027816 */ /* 0x000fd20000000002 */
[----:B------:R-:W-:-:S04]  /*1030*/  UIADD3 UR6, UPT, UPT, -UR6, URZ, URZ ;  /* 0x000000ff06067290 */ /* 0x000fc8000fffe1ff */
[----:B------:R-:W-:Y:S02]  /*1040*/  UIMAD UR6, UR7, UR6, UR20 ;  /* 0x00000006070672a4 */ /* 0x000fe4000f8e0214 */
[----:B------:R-:W-:-:S04]  /*1050*/  UIADD3 UR5, UPT, UPT, -UR5, URZ, URZ ;  /* 0x000000ff05057290 */ /* 0x000fc8000fffe1ff */
[----:B------:R-:W-:Y:S01]  /*1060*/  IMAD.U32 R80, RZ, RZ, UR6 ;  /* 0x00000006ff507e24 */ /* 0x000fe2000f8e00ff */
[----:B------:R-:W-:-:S06]  /*1070*/  UIMAD UR5, UR8, UR5, UR24 ;  /* 0x00000005080572a4 */ /* 0x000fcc000f8e0218 */
[----:B------:R-:W-:Y:S01]  /*1080*/  IMAD.U32 R79, RZ, RZ, UR5 ;  /* 0x00000005ff4f7e24 */ /* 0x000fe2000f8e00ff */
[----:B-1----:R-:W-:Y:S06]  /*1090*/  BRA.U UP4, `(.L_x_17) ;  /* 0x00000001042c7547 */ /* 0x002fec000b800000 */
[----:B------:R-:W-:Y:S02]  /*10a0*/  R2UR UR5, R79 ;  /* 0x000000004f0572ca */ /* 0x000fe400000e0000 */
[----:B------:R-:W-:-:S11]  /*10b0*/  R2UR UR7, R80 ;  /* 0x00000000500772ca */ /* 0x000fd600000e0000 */
[----:B------:R-:W-:-:S04]  /*10c0*/  UISETP.NE.AND UP0, UPT, UR5, URZ, UPT ;  /* 0x000000ff0500728c */ /* 0x000fc8000bf05270 */
[----:B------:R-:W-:-:S04]  /*10d0*/  UISETP.EQ.OR UP0, UPT, UR7, URZ, !UP0 ;  /* 0x000000ff0700728c */ /* 0x000fc8000c702670 */
[----:B------:R-:W-:Y:S02]  /*10e0*/  USEL UR6, URZ, 0x1, !UP0 ;  /* 0x00000001ff067887 */ /* 0x000fe4000c000000 */
[----:B------:R-:W-:-:S04]  /*10f0*/  UISETP.NE.AND UP0, UPT, UR5, URZ, UPT ;  /* 0x000000ff0500728c */ /* 0x000fc8000bf05270 */
[----:B------:R-:W-:Y:S02]  /*1100*/  USEL UR5, URZ, 0x2, UP0 ;  /* 0x00000002ff057887 */ /* 0x000fe40008000000 */
[----:B------:R-:W-:-:S04]  /*1110*/  UISETP.NE.AND UP0, UPT, UR7, 0x1, UPT ;  /* 0x000000010700788c */ /* 0x000fc8000bf05270 */
[----:B------:R-:W-:-:S04]  /*1120*/  USEL UR5, UR5, 0x2, UP0 ;  /* 0x0000000205057887 */ /* 0x000fc80008000000 */
[----:B------:R-:W-:-:S06]  /*1130*/  UIADD3 UR5, UPT, UPT, UR6, UR5, URZ ;  /* 0x0000000506057290 */ /* 0x000fcc000fffe0ff */
[----:B------:R-:W-:-:S07]  /*1140*/  IMAD.U32 R2, RZ, RZ, UR5 ;  /* 0x00000005ff027e24 */ /* 0x000fce000f8e00ff */
.L_x_17:
[----:B------:R-:W1:Y:S01]  /*1150*/  S2UR UR36, SR_CTAID.Z ;  /* 0x00000000002479c3 */ /* 0x000e620000002700 */
[----:B------:R-:W-:-:S09]  /*1160*/  UISETP.GE.AND UP0, UPT, UR22, 0x1, UPT ;  /* 0x000000011600788c */ /* 0x000fd2000bf06270 */
[----:B------:R-:W-:Y:S05]  /*1170*/  BRA.U !UP0, `(.L_x_18) ;  /* 0x0000000108d07547 */ /* 0x000fea000b800000 */
[----:B------:R-:W2:Y:S01]  /*1180*/  LDCU.128 UR12, c[0x0][0xb10] ;  /* 0x00016200ff0c77ac */ /* 0x000ea20008000c00 */
[----:B------:R-:W3:Y:S01]  /*1190*/  LDCU UR23, c[0x0][0xb0c] ;  /* 0x00016180ff1777ac */ /* 0x000ee20008000800 */
[----:B------:R-:W4:Y:S01]  /*11a0*/  LDCU UR7, c[0x0][0x370] ;  /* 0x00006e00ff0777ac */ /* 0x000f220008000800 */
[----:B------:R-:W1:Y:S01]  /*11b0*/  LDCU UR8, c[0x0][0x374] ;  /* 0x00006e80ff0877ac */ /* 0x000e620008000800 */
[----:B------:R-:W1:Y:S01]  /*11c0*/  LDCU UR9, c[0x0][0xb20] ;  /* 0x00016400ff0977ac */ /* 0x000e620008000800 */
[----:B--2---:R-:W-:Y:S02]  /*11d0*/  UIMAD.WIDE.U32 UR10, UR20, UR12, URZ ;  /* 0x0000000c140a72a5 */ /* 0x004fe4000f8e00ff */
[----:B---3--:R-:W-:Y:S02]  /*11e0*/  UISETP.NE.AND UP0, UPT, UR23, 0x1, UPT ;  /* 0x000000011700788c */ /* 0x008fe4000bf05270 */
[----:B------:R-:W-:Y:S02]  /*11f0*/  UIMAD.WIDE.U32 UR16, UR24, UR15, URZ ;  /* 0x0000000f181072a5 */ /* 0x000fe4000f8e00ff */
[----:B----4-:R-:W-:Y:S01]  /*1200*/  UIMAD.WIDE.U32 UR18, UR7, UR12, URZ ;  /* 0x0000000c071272a5 */ /* 0x010fe2000f8e00ff */
[----:B------:R-:W-:Y:S01]  /*1210*/  UMOV UR6, UR11 ;  /* 0x0000000b00067c82 */ /* 0x000fe20008000000 */
[----:B------:R-:W-:-:S02]  /*1220*/  UISETP.NE.AND UP2, UPT, UR22, 0x1, UPT ;  /* 0x000000011600788c */ /* 0x000fc4000bf45270 */
[----:B------:R-:W-:Y:S01]  /*1230*/  USHF.R.U32.HI UR6, URZ, UR13, UR6 ;  /* 0x0000000dff067299 */ /* 0x000fe20008011606 */
[----:B------:R-:W2:Y:S02]  /*1240*/  LDCU.64 UR10, c[0x0][0xb28] ;  /* 0x00016500ff0a77ac */ /* 0x000ea40008000a00 */
[----:B------:R-:W-:Y:S01]  /*1250*/  UMOV UR18, UR19 ;  /* 0x0000001300127c82 */ /* 0x000fe20008000000 */
[----:B------:R-:W-:Y:S02]  /*1260*/  USEL UR6, UR20, UR6, !UP0 ;  /* 0x0000000614067287 */ /* 0x000fe4000c000000 */
[----:B------:R-:W-:Y:S02]  /*1270*/  @UP0 USHF.R.U32.HI UR7, URZ, UR13, UR18 ;  /* 0x0000000dff070299 */ /* 0x000fe40008011612 */
[----:B------:R-:W-:Y:S02]  /*1280*/  UISETP.NE.AND UP0, UPT, UR14, 0x1, UPT ;  /* 0x000000010e00788c */ /* 0x000fe4000bf05270 */
[----:B-1----:R-:W-:Y:S01]  /*1290*/  UIMAD.WIDE.U32 UR12, UR8, UR15, URZ ;  /* 0x0000000f080c72a5 */ /* 0x002fe2000f8e00ff */
[----:B------:R-:W-:-:S02]  /*12a0*/  UMOV UR5, UR17 ;  /* 0x0000001100057c82 */ /* 0x000fc40008000000 */
[----:B------:R-:W-:-:S04]  /*12b0*/  USHF.R.U32.HI UR5, URZ, UR9, UR5 ;  /* 0x00000009ff057299 */ /* 0x000fc80008011605 */
[----:B------:R-:W-:Y:S01]  /*12c0*/  UMOV UR12, UR13 ;  /* 0x0000000d000c7c82 */ /* 0x000fe20008000000 */
[----:B--2---:R-:W-:Y:S02]  /*12d0*/  UIMAD.WIDE.U32 UR16, UR7, UR10, URZ ;  /* 0x0000000a071072a5 */ /* 0x004fe4000f8e00ff */
[----:B------:R-:W-:Y:S02]  /*12e0*/  @UP0 USHF.R.U32.HI UR8, URZ, UR9, UR12 ;  /* 0x00000009ff080299 */ /* 0x000fe4000801160c */
[----:B------:R-:W-:Y:S02]  /*12f0*/  USEL UR5, UR24, UR5, !UP0 ;  /* 0x0000000518057287 */ /* 0x000fe4000c000000 */
[----:B------:R-:W-:Y:S01]  /*1300*/  UIMAD.WIDE.U32 UR12, UR8, UR10, URZ ;  /* 0x0000000a080c72a5 */ /* 0x000fe2000f8e00ff */
[----:B------:R-:W-:Y:S02]  /*1310*/  UMOV UR16, UR17 ;  /* 0x0000001100107c82 */ /* 0x000fe40008000000 */
[----:B------:R-:W-:-:S04]  /*1320*/  @UP2 USHF.R.U32.HI UR7, URZ, UR11, UR16 ;  /* 0x0000000bff072299 */ /* 0x000fc80008011610 */
[----:B------:R-:W-:Y:S01]  /*1330*/  UMOV UR12, UR13 ;  /* 0x0000000d000c7c82 */ /* 0x000fe20008000000 */
[----:B------:R-:W-:Y:S02]  /*1340*/  UIMAD UR9, UR7, UR22, URZ ;  /* 0x00000016070972a4 */ /* 0x000fe4000f8e02ff */
[----:B------:R-:W-:Y:S02]  /*1350*/  @UP2 USHF.R.U32.HI UR8, URZ, UR11, UR12 ;  /* 0x0000000bff082299 */ /* 0x000fe4000801160c */
[----:B------:R-:W-:Y:S02]  /*1360*/  UIMAD.WIDE.U32 UR12, UR5, UR10, URZ ;  /* 0x0000000a050c72a5 */ /* 0x000fe4000f8e00ff */
[----:B------:R-:W-:Y:S02]  /*1370*/  UIMAD UR8, UR8, UR22, URZ ;  /* 0x00000016080872a4 */ /* 0x000fe4000f8e02ff */
[----:B------:R-:W-:Y:S02]  /*1380*/  UIADD3 UR12, UPT, UPT, -UR6, URZ, URZ ;  /* 0x000000ff060c7290 */ /* 0x000fe4000fffe1ff */
[----:B------:R-:W-:-:S02]  /*1390*/  UISETP.GE.AND UP0, UPT, UR5, UR8, UPT ;  /* 0x000000080500728c */ /* 0x000fc4000bf06270 */
[----:B------:R-:W-:Y:S02]  /*13a0*/  UIMAD UR20, UR23, UR12, UR20 ;  /* 0x0000000c171472a4 */ /* 0x000fe4000f8e0214 */
[----:B------:R-:W-:Y:S02]  /*13b0*/  UISETP.GE.OR UP0, UPT, UR6, UR9, UP0 ;  /* 0x000000090600728c */ /* 0x000fe40008706670 */
[----:B------:R-:W-:-:S03]  /*13c0*/  UIMAD.WIDE.U32 UR8, UR6, UR10, URZ ;  /* 0x0000000a060872a5 */ /* 0x000fc6000f8e00ff */
[----:B------:R-:W-:Y:S02]  /*13d0*/  UMOV UR10, UR13 ;  /* 0x0000000d000a7c82 */ /* 0x000fe40008000000 */
[----:B------:R-:W-:-:S04]  /*13e0*/  USHF.R.U32.HI UR10, URZ, UR11, UR10 ;  /* 0x0000000bff0a7299 */ /* 0x000fc8000801160a */
[----:B------:R-:W-:Y:S02]  /*13f0*/  USEL UR8, UR5, UR10, !UP2 ;  /* 0x0000000a05087287 */ /* 0x000fe4000d000000 */
[----:B------:R-:W-:Y:S02]  /*1400*/  @!UP0 USHF.R.U32.HI UR9, URZ, UR11, UR9 ;  /* 0x0000000bff098299 */ /* 0x000fe40008011609 */
[----:B------:R-:W-:Y:S02]  /*1410*/  UIADD3 UR10, UPT, UPT, -UR8, URZ, URZ ;  /* 0x000000ff080a7290 */ /* 0x000fe4000fffe1ff */
[----:B------:R-:W-:Y:S02]  /*1420*/  @!UP0 USEL UR9, UR6, UR9, !UP2 ;  /* 0x0000000906098287 */ /* 0x000fe4000d000000 */
[----:B------:R-:W-:Y:S02]  /*1430*/  UIMAD UR10, UR22, UR10, UR5 ;  /* 0x0000000a160a72a4 */ /* 0x000fe4000f8e0205 */
[----:B------:R-:W-:-:S02]  /*1440*/  UIADD3 UR11, UPT, UPT, -UR5, URZ, URZ ;  /* 0x000000ff050b7290 */ /* 0x000fc4000fffe1ff */
[----:B------:R-:W-:Y:S02]  /*1450*/  @!UP0 UIMAD UR7, UR10, UR7, UR9 ;  /* 0x000000070a0782a4 */ /* 0x000fe4000f8e0209 */
[----:B------:R-:W-:Y:S02]  /*1460*/  @!UP0 UIADD3 UR8, UPT, UPT, UR8, -UR9, URZ ;  /* 0x8000000908088290 */ /* 0x000fe4000fffe0ff */
[----:B------:R-:W-:Y:S02]  /*1470*/  UIMAD UR11, UR14, UR11, UR24 ;  /* 0x0000000b0e0b72a4 */ /* 0x000fe4000f8e0218 */
[----:B------:R-:W-:-:S03]  /*1480*/  @!UP0 UIMAD UR5, UR8, UR22, UR6 ;  /* 0x00000016080582a4 */ /* 0x000fc6000f8e0206 */
[----:B------:R-:W-:Y:S01]  /*1490*/  @!UP0 UMOV UR6, UR7 ;  /* 0x0000000700068c82 */ /* 0x000fe20008000000 */
[----:B------:R-:W-:Y:S02]  /*14a0*/  UIMAD UR24, UR5, UR14, UR11 ;  /* 0x0000000e051872a4 */ /* 0x000fe4000f8e020b */
[----:B------:R-:W-:-:S12]  /*14b0*/  UIMAD UR20, UR6, UR23, UR20 ;  /* 0x00000017061472a4 */ /* 0x000fd8000f8e0214 */
.L_x_18:
[----:B------:R-:W-:-:S09]  /*14c0*/  UISETP.NE.AND UP0, UPT, UR25, 0x1, UPT ;  /* 0x000000011900788c */ /* 0x000fd2000bf05270 */
[----:B------:R-:W-:Y:S05]  /*14d0*/  BRA.U UP0, `(.L_x_19) ;  /* 0x0000000100447547 */ /* 0x000fea000b800000 */
[----:B------:R-:W2:Y:S01]  /*14e0*/  LDCU.128 UR12, c[0x0][0xb10] ;  /* 0x00016200ff0c77ac */ /* 0x000ea20008000c00 */
[----:B------:R-:W3:Y:S01]  /*14f0*/  LDCU UR10, c[0x0][0xb0c] ;  /* 0x00016180ff0a77ac */ /* 0x000ee20008000800 */
[----:B------:R-:W4:Y:S01]  /*1500*/  LDCU UR11, c[0x0][0xb20] ;  /* 0x00016400ff0b77ac */ /* 0x000f220008000800 */
[----:B--2---:R-:W-:Y:S02]  /*1510*/  UIMAD.WIDE.U32 UR6, UR20, UR12, URZ ;  /* 0x0000000c140672a5 */ /* 0x004fe4000f8e00ff */
[----:B------:R-:W-:Y:S02]  /*1520*/  UIMAD.WIDE.U32 UR8, UR24, UR15, URZ ;  /* 0x0000000f180872a5 */ /* 0x000fe4000f8e00ff */
[----:B---3--:R-:W-:-:S03]  /*1530*/  UISETP.NE.AND UP0, UPT, UR10, 0x1, UPT ;  /* 0x000000010a00788c */ /* 0x008fc6000bf05270 */
[----:B------:R-:W-:Y:S02]  /*1540*/  UMOV UR6, UR7 ;  /* 0x0000000700067c82 */ /* 0x000fe40008000000 */
[----:B------:R-:W-:Y:S01]  /*1550*/  USHF.R.U32.HI UR6, URZ, UR13, UR6 ;  /* 0x0000000dff067299 */ /* 0x000fe20008011606 */
[----:B------:R-:W-:-:S03]  /*1560*/  UMOV UR5, UR9 ;  /* 0x0000000900057c82 */ /* 0x000fc60008000000 */
[----:B------:R-:W-:Y:S02]  /*1570*/  USEL UR6, UR20, UR6, !UP0 ;  /* 0x0000000614067287 */ /* 0x000fe4000c000000 */
[----:B------:R-:W-:Y:S02]  /*1580*/  UISETP.NE.AND UP0, UPT, UR14, 0x1, UPT ;  /* 0x000000010e00788c */ /* 0x000fe4000bf05270 */
[----:B----4-:R-:W-:-:S04]  /*1590*/  USHF.R.U32.HI UR5, URZ, UR11, UR5 ;  /* 0x0000000bff057299 */ /* 0x010fc80008011605 */
[----:B------:R-:W-:-:S04]  /*15a0*/  USEL UR5, UR24, UR5, !UP0 ;  /* 0x0000000518057287 */ /* 0x000fc8000c000000 */
[----:B------:R-:W-:Y:S02]  /*15b0*/  UIADD3 UR7, UPT, UPT, UR6, -UR5, URZ ;  /* 0x8000000506077290 */ /* 0x000fe4000fffe0ff */
[----:B------:R-:W-:Y:S02]  /*15c0*/  UIADD3 UR5, UPT, UPT, -UR6, UR5, URZ ;  /* 0x0000000506057290 */ /* 0x000fe4000fffe1ff */
[----:B------:R-:W-:Y:S02]  /*15d0*/  UIMAD UR24, UR7, UR14, UR24 ;  /* 0x0000000e071872a4 */ /* 0x000fe4000f8e0218 */
[----:B------:R-:W-:-:S12]  /*15e0*/  UIMAD UR20, UR5, UR10, UR20 ;  /* 0x0000000a051472a4 */ /* 0x000fd8000f8e0214 */
.L_x_19:
[----:B------:R-:W-:Y:S01]  /*15f0*/  UISETP.NE.AND UP0, UPT, UR21, 0x2, UPT ;  /* 0x000000021500788c */ /* 0x000fe2000bf05270 */
[----:B------:R-:W-:Y:S09]  /*1600*/  BRA.U !UP5, `(.L_x_20) ;  /* 0x000000010d0c7547 */ /* 0x000ff2000b800000 */
[----:B------:R-:W-:Y:S01]  /*1610*/  UCGABAR_WAIT ;  /* 0x0000000000007dc7 */ /* 0x000fe20008000000 */
[----:B------:R-:W-:Y:S01]  /*1620*/  CCTL.IVALL ;  /* 0x00000000ff00798f */ /* 0x000fe20002000000 */
[----:B------:R-:W-:Y:S05]  /*1630*/  BRA `(.L_x_21) ;  /* 0x0000000000047947 */ /* 0x000fea0003800000 */
.L_x_20:
[----:B------:R-:W-:Y:S06]  /*1640*/  BAR.SYNC.DEFER_BLOCKING 0x0 ;  /* 0x0000000000007b1d */ /* 0x000fec0000010000 */
.L_x_21:
[----:B------:R-:W-:Y:S05]  /*1650*/  BRA.U UP0, `(.L_x_22) ;  /* 0x0000001500107547 */ /* 0x000fea000b800000 */
[----:B------:R-:W2:Y:S01]  /*1660*/  LDCU UR7, c[0x0][0x38c] ;  /* 0x00007180ff0777ac */ /* 0x000ea20008000800 */
[----:B------:R-:W-:Y:S01]  /*1670*/  PLOP3.LUT P1, PT, PT, PT, UP3, 0x80, 0x8 ;  /* 0x000000000008781c */ /* 0x000fe20003f2f038 */
[----:B------:R-:W-:Y:S01]  /*1680*/  IMAD.MOV.U32 R12, RZ, RZ, 0x1 ;  /* 0x00000001ff0c7424 */ /* 0x000fe200078e00ff */
[----:B------:R-:W-:Y:S01]  /*1690*/  ISETP.EQ.OR P2, PT, R0, RZ, P3 ;  /* 0x000000ff0000720c */ /* 0x000fe20001f42670 */
[----:B------:R-:W-:Y:S01]  /*16a0*/  UISETP.NE.AND UP1, UPT, UR21, URZ, UPT ;  /* 0x000000ff1500728c */ /* 0x000fe2000bf25270 */
[----:B------:R-:W-:Y:S01]  /*16b0*/  PLOP3.LUT P1, PT, P1, PT, PT, 0x8, 0x80 ;  /* 0x000000000080781c */ /* 0x000fe20000f2e170 */
[----:B------:R-:W-:Y:S01]  /*16c0*/  USEL UR26, URZ, 0x1, UP6 ;  /* 0x00000001ff1a7887 */ /* 0x000fe2000b000000 */
[----:B------:R-:W-:Y:S01]  /*16d0*/  CS2R R10, SRZ ;  /* 0x00000000000a7805 */ /* 0x000fe2000001ff00 */
[----:B------:R-:W-:Y:S01]  /*16e0*/  IMAD.MOV.U32 R9, RZ, RZ, RZ ;  /* 0x000000ffff097224 */ /* 0x000fe200078e00ff */
[----:B------:R-:W3:Y:S01]  /*16f0*/  LDCU UR39, c[0x0][0x370] ;  /* 0x00006e00ff2777ac */ /* 0x000ee20008000800 */
[----:B------:R-:W-:Y:S01]  /*1700*/  IMAD.MOV.U32 R8, RZ, RZ, 0x1 ;  /* 0x00000001ff087424 */ /* 0x000fe200078e00ff */
[----:B------:R-:W4:Y:S01]  /*1710*/  LDCU.64 UR28, c[0x0][0x348] ;  /* 0x00006900ff1c77ac */ /* 0x000f220008000a00 */
[----:B------:R-:W-:-:S02]  /*1720*/  USHF.R.U32.HI UR44, URZ, 0x7, UR4 ;  /* 0x00000007ff2c7899 */ /* 0x000fc40008011604 */
[----:B--2---:R-:W-:Y:S02]  /*1730*/  UIADD3 UR6, UPT, UPT, UR7, 0x7f, URZ ;  /* 0x0000007f07067890 */ /* 0x004fe4000fffe0ff */
[----:B------:R-:W-:Y:S02]  /*1740*/  UIADD3 UR45, UPT, UPT, UR7, 0xfe, URZ ;  /* 0x000000fe072d7890 */ /* 0x000fe4000fffe0ff */
[----:B------:R-:W-:Y:S01]  /*1750*/  USHF.R.S32.HI UR5, URZ, 0x1f, UR6 ;  /* 0x0000001fff057899 */ /* 0x000fe20008011406 */
[----:B------:R-:W2:Y:S03]  /*1760*/  LDCU UR38, c[0x0][0x374] ;  /* 0x00006e80ff2677ac */ /* 0x000ea60008000800 */
[----:B------:R-:W-:Y:S02]  /*1770*/  ULEA.HI UR5, UR5, UR6, URZ, 0x7 ;  /* 0x0000000605057291 */ /* 0x000fe4000f8f38ff */
[----:B------:R-:W-:-:S02]  /*1780*/  USEL UR26, UR26, 0x2, UP1 ;  /* 0x000000021a1a7887 */ /* 0x000fc40008800000 */
[----:B------:R-:W-:Y:S02]  /*1790*/  USHF.R.S32.HI UR41, URZ, 0x7, UR5 ;  /* 0x00000007ff297899 */ /* 0x000fe40008011405 */
[----:B------:R-:W-:Y:S02]  /*17a0*/  UIADD3 UR5, UPT, UPT, UR7, -0x1, URZ ;  /* 0xffffffff07057890 */ /* 0x000fe4000fffe0ff */
[----:B------:R-:W-:Y:S02]  /*17b0*/  UISETP.LT.U32.AND UP0, UPT, UR41, 0x6, UPT ;  /* 0x000000062900788c */ /* 0x000fe4000bf01070 */
[----:B------:R-:W-:Y:S02]  /*17c0*/  UISETP.GE.U32.AND UP2, UPT, UR5, -0xff, UPT ;  /* 0xffffff010500788c */ /* 0x000fe4000bf46070 */
[----:B------:R-:W-:Y:S01]  /*17d0*/  USEL UR40, UR41, 0x6, UP0 ;  /* 0x0000000629287887 */ /* 0x000fe20008000000 */
[----:B------:R-:W-:-:S03]  /*17e0*/  UMOV UR6, URZ ;  /* 0x000000ff00067c82 */ /* 0x000fc60008000000 */
[----:B------:R-:W-:Y:S02]  /*17f0*/  UIADD3 UR21, UPT, UPT, UR40, -0x1, URZ ;  /* 0xffffffff28157890 */ /* 0x000fe4000fffe0ff */
[----:B------:R-:W-:-:S03]  /*1800*/  UIADD3 UR43, UPT, UPT, UR41, -UR40, URZ ;  /* 0x80000028292b7290 */ /* 0x000fc6000fffe0ff */
[----:B------:R-:W-:-:S04]  /*1810*/  @UP2 UIADD3 UR21, UPT, UPT, UR40, URZ, URZ ;  /* 0x000000ff28152290 */ /* 0x000fc8000fffe0ff */
[----:B--234-:R-:W-:-:S12]  /*1820*/  UIADD3 UR21, UPT, UPT, UR21, 0x1, URZ ;  /* 0x0000000115157890 */ /* 0x01cfd8000fffe0ff */
.L_x_42:
[----:B------:R-:W-:Y:S01]  /*1830*/  UISETP.NE.AND UP0, UPT, UR46, URZ, UPT ;  /* 0x000000ff2e00728c */ /* 0x000fe2000bf05270 */
[----:B------:R-:W2:Y:S08]  /*1840*/  S2UR UR46, SR_CgaCtaId ;  /* 0x00000000002e79c3 */ /* 0x000eb00000008800 */
[----:B------:R-:W-:Y:S05]  /*1850*/  BRA.U UP0, `(.L_x_23) ;  /* 0x0000000100347547 */ /* 0x000fea000b800000 */
[----:B------:R-:W3:Y:S01]  /*1860*/  S2R R0, SR_CgaCtaId ;  /* 0x0000000000007919 */ /* 0x000ee20000008800 */
[----:B------:R-:W-:-:S04]  /*1870*/  MOV R2, 0x400 ;  /* 0x0000040000027802 */ /* 0x000fc80000000f00 */
[----:B---3--:R-:W-:Y:S02]  /*1880*/  LEA R0, R0, R2, 0x18 ;  /* 0x0000000200007211 */ /* 0x008fe400078ec0ff */
[----:B------:R-:W-:-:S03]  /*1890*/  SHF.L.U32 R2, R8, 0x1f, RZ ;  /* 0x0000001f08027819 */ /* 0x000fc600000006ff */
[----:B------:R-:W-:-:S04]  /*18a0*/  IMAD R0, R9, 0x8, R0 ;  /* 0x0000000809007824 */ /* 0x000fc800078e0200 */
[----:B------:R-:W3:Y:S02]  /*18b0*/  SYNCS.PHASECHK.TRANS64.TRYWAIT P0, [R0+URZ+0x110], R2 ;  /* 0x00011002000075a7 */ /* 0x000ee400080011ff */
[----:B---3--:R-:W-:Y:S05]  /*18c0*/  @!P0 BRA `(.L_x_24) ;  /* 0x0000007000c88947 */ /* 0x008fea0003800000 */
.L_x_129:
[----:B------:R-:W-:Y:S01]  /*18d0*/  VIADD R9, R9, 0x1 ;  /* 0x0000000109097836 */ /* 0x000fe20000000000 */
[----:B------:R3:W-:Y:S04]  /*18e0*/  SYNCS.ARRIVE.TRANS64.A1T0 RZ, [R0+URZ+0x100], RZ ;  /* 0x000100ff00ff79a7 */ /* 0x0007e800081000ff */
[----:B------:R-:W-:-:S04]  /*18f0*/  ISETP.NE.AND P0, PT, R9, 0x2, PT ;  /* 0x000000020900780c */ /* 0x000fc80003f05270 */
[----:B------:R-:W-:Y:S02]  /*1900*/  SEL R9, R9, RZ, P0 ;  /* 0x000000ff09097207 */ /* 0x000fe40000000000 */
[----:B---3--:R-:W-:-:S04]  /*1910*/  SEL R0, RZ, 0x1, P0 ;  /* 0x00000001ff007807 */ /* 0x008fc80000000000 */
[----:B------:R-:W-:-:S07]  /*1920*/  LOP3.LUT R8, R8, R0, RZ, 0x3c, !PT ;  /* 0x0000000008087212 */ /* 0x000fce00078e3cff */
.L_x_23:
[----:B------:R-:W-:Y:S01]  /*1930*/  UMOV UR7, 0x400 ;  /* 0x0000040000077882 */ /* 0x000fe20000000000 */
[----:B------:R-:W-:Y:S01]  /*1940*/  SHF.L.U32 R0, R12, 0x1f, RZ ;  /* 0x0000001f0c007819 */ /* 0x000fe200000006ff */
[----:B--2---:R-:W-:Y:S02]  /*1950*/  ULEA UR7, UR46, UR7, 0x18 ;  /* 0x000000072e077291 */ /* 0x004fe4000f8ec0ff */
[----:B------:R-:W-:Y:S02]  /*1960*/  UISETP.GE.U32.AND UP0, UPT, UR45, 0xff, UPT ;  /* 0x000000ff2d00788c */ /* 0x000fe4000bf06070 */
[----:B------:R-:W-:Y:S02]  /*1970*/  ULEA UR5, UR6, UR7, 0x3 ;  /* 0x0000000706057291 */ /* 0x000fe4000f8e18ff */
[----:B------:R-:W-:Y:S02]  /*1980*/  USHF.L.U32 UR35, UR20, 0x6, URZ ;  /* 0x0000000614237899 */ /* 0x000fe400080006ff */
[----:B------:R-:W-:Y:S01]  /*1990*/  UIMAD UR11, UR24, 0xc0, UR44 ;  /* 0x000000c0180b78a4 */ /* 0x000fe2000f8e022c */
[----:B------:R-:W-:-:S04]  /*19a0*/  UMOV UR14, URZ ;  /* 0x000000ff000e7c82 */ /* 0x000fc80008000000 */
[----:B------:R2:W3:Y:S01]  /*19b0*/  SYNCS.PHASECHK.TRANS64.TRYWAIT P0, [UR5+0x30], R0 ;  /* 0x00003000ff0075a7 */ /* 0x0004e20008001105 */
[----:B------:R-:W-:Y:S06]  /*19c0*/  BRA.U !UP0, `(.L_x_25) ;  /* 0x0000000108bc7547 */ /* 0x000fec000b800000 */
[----:B------:R-:W-:Y:S01]  /*19d0*/  UMOV UR13, URZ ;  /* 0x000000ff000d7c82 */ /* 0x000fe20008000000 */
[----:B------:R-:W-:-:S05]  /*19e0*/  UMOV UR5, UR6 ;  /* 0x0000000600057c82 */ /* 0x000fca0008000000 */
.L_x_31:
[----:B---3--:R-:W-:Y:S01]  /*19f0*/  @!P3 MOV R2, 0x8000 ;  /* 0x000080000002b802 */ /* 0x008fe20000000f00 */
[----:B------:R-:W-:Y:S01]  /*1a00*/  ULEA UR33, UR5, UR7, 0x3 ;  /* 0x0000000705217291 */ /* 0x000fe2000f8e18ff */
[----:B-1-34-:R-:W-:Y:S11]  /*1a10*/  @P0 BRA `(.L_x_26) ;  /* 0x00000000000c0947 */ /* 0x01aff60003800000 */
[----:B------:R-:W-:Y:S04]  /*1a20*/  SHF.L.U32 R3, R12, 0x1f, RZ ;  /* 0x0000001f0c037819 */ /* 0x000fe800000006ff */
[----:B------:R-:W3:Y:S02]  /*1a30*/  SYNCS.PHASECHK.TRANS64.TRYWAIT P0, [UR33+0x30], R3 ;  /* 0x00003003ff0075a7 */ /* 0x000ee40008001121 */
[----:B---3--:R-:W-:Y:S05]  /*1a40*/  @!P0 BRA `(.L_x_27) ;  /* 0x00000070007c8947 */ /* 0x008fea0003800000 */
.L_x_26:
[----:B------:R3:W-:Y:S01]  /*1a50*/  @!P3 SYNCS.ARRIVE.TRANS64 RZ, [UR33], R2 ;  /* 0x00000002ffffb9a7 */ /* 0x0007e20008000021 */
[----:B------:R-:W-:Y:S04]  /*1a60*/  ULOP3.LUT UR6, UR26, 0x2, URZ, 0xfc, !UPT ;  /* 0x000000021a067892 */ /* 0x000fe8000f8efcff */
[----:B------:R-:W-:Y:S09]  /*1a70*/  UISETP.NE.AND UP0, UPT, UR6, 0x2, UPT ;  /* 0x000000020600788c */ /* 0x000ff2000bf05270 */
[----:B------:R-:W-:Y:S05]  /*1a80*/  BRA.U UP0, `(.L_x_28) ;  /* 0x0000000100047547 */ /* 0x000fea000b800000 */
[----:B-1----:R-:W-:Y:S05]  /*1a90*/  BPT.TRAP 0x1 ;  /* 0x000000040000795c */ /* 0x002fea0000300000 */
.L_x_28:
[----:B------:R-:W-:Y:S04]  /*1aa0*/  BSSY.RECONVERGENT B0, `(.L_x_29) ;  /* 0x0000003000007945 */ /* 0x000fe80003800200 */
[----:B------:R-:W-:Y:S05]  /*1ab0*/  @P2 BRA `(.L_x_30) ;  /* 0x0000000000042947 */ /* 0x000fea0003800000 */
[----:B-1----:R-:W-:Y:S05]  /*1ac0*/  BPT.TRAP 0x1 ;  /* 0x000000040000795c */ /* 0x002fea0000300000 */
.L_x_30:
[----:B-1----:R-:W-:Y:S05]  /*1ad0*/  BSYNC.RECONVERGENT B0 ;  /* 0x0000000000007941 */ /* 0x002fea0003800200 */
.L_x_29:
[----:B------:R-:W-:Y:S02]  /*1ae0*/  UIADD3 UR6, UPT, UPT, UR5, 0x1, URZ ;  /* 0x0000000105067890 */ /* 0x000fe4000fffe0ff */
[----:B------:R-:W-:Y:S02]  /*1af0*/  UIADD3 UR16, UP1, UPT, UR28, 0x80, URZ ;  /* 0x000000801c107890 */ /* 0x000fe4000ff3e0ff */
[----:B------:R-:W-:Y:S02]  /*1b00*/  UISETP.NE.AND UP0, UPT, UR6, 0x6, UPT ;  /* 0x000000060600788c */ /* 0x000fe4000bf05270 */
[----:B------:R-:W-:Y:S02]  /*1b10*/  ULEA UR32, UR5, UR7, 0xd ;  /* 0x0000000705207291 */ /* 0x000fe4000f8e68ff */
[----:B------:R-:W-:Y:S02]  /*1b20*/  USEL UR9, URZ, 0x1, UP0 ;  /* 0x00000001ff097887 */ /* 0x000fe40008000000 */
[----:B------:R-:W-:Y:S02]  /*1b30*/  USEL UR6, UR6, URZ, UP0 ;  /* 0x000000ff06067287 */ /* 0x000fe40008000000 */
[----:B------:R-:W-:Y:S02]  /*1b40*/  USHF.L.U32 UR34, UR13, 0x7, URZ ;  /* 0x000000070d227899 */ /* 0x000fe400080006ff */
[----:B------:R-:W-:Y:S01]  /*1b50*/  ULEA UR8, UR6, UR7, 0x3 ;  /* 0x0000000706087291 */ /* 0x000fe2000f8e18ff */
[----:B------:R-:W-:Y:S01]  /*1b60*/  LOP3.LUT R12, R12, UR9, RZ, 0x3c, !PT ;  /* 0x000000090c0c7c12 */ /* 0x000fe2000f8e3cff */
[----:B------:R-:W-:Y:S02]  /*1b70*/  UIADD3.X UR17, UPT, UPT, URZ, UR29, URZ, UP1, !UPT ;  /* 0x0000001dff117290 */ /* 0x000fe40008ffe4ff */
[----:B------:R-:W-:Y:S01]  /*1b80*/  UIADD3 UR32, UPT, UPT, UR32, 0x5400, URZ ;  /* 0x0000540020207890 */ /* 0x000fe2000fffe0ff */
[----:B--2---:R-:W-:Y:S01]  /*1b90*/  SHF.L.U32 R0, R12, 0x1f, RZ ;  /* 0x0000001f0c007819 */ /* 0x004fe200000006ff */
[----:B------:R-:W-:Y:S02]  /*1ba0*/  UIADD3 UR14, UP0, UPT, UR28, 0x180, URZ ;  /* 0x000001801c0e7890 */ /* 0x000fe4000ff1e0ff */
[----:B------:R-:W-:Y:S01]  /*1bb0*/  UIADD3 UR13, UPT, UPT, UR13, 0x1, URZ ;  /* 0x000000010d0d7890 */ /* 0x000fe2000fffe0ff */
[----:B------:R4:W1:Y:S01]  /*1bc0*/  SYNCS.PHASECHK.TRANS64.TRYWAIT P0, [UR8+0x30], R0 ;  /* 0x00003000ff0075a7 */ /* 0x0008620008001108 */
[----:B------:R-:W-:Y:S01]  /*1bd0*/  UIMAD UR8, UR5, 0x6000, UR4 ;  /* 0x00006000050878a4 */ /* 0x000fe2000f8e0204 */
[----:B------:R-:W-:Y:S01]  /*1be0*/  UMOV UR18, 0x0 ;  /* 0x0000000000127882 */ /* 0x000fe20000000000 */
[----:B------:R-:W-:Y:S02]  /*1bf0*/  UMOV UR19, 0x10000000 ;  /* 0x1000000000137882 */ /* 0x000fe40000000000 */
[----:B------:R-:W-:Y:S01]  /*1c00*/  UIADD3 UR8, UPT, UPT, UR7, 0x11400, UR8 ;  /* 0x0001140007087890 */ /* 0x000fe2000fffe008 */
[----:B------:R-:W-:Y:S01]  /*1c10*/  UTMALDG.3D [UR32], [UR16], desc[UR18] ;  /* 0x00001220100075b4 */ /* 0x000fe20008011000 */
[----:B------:R-:W-:Y:S02]  /*1c20*/  UIADD3.X UR15, UPT, UPT, URZ, UR29, URZ, UP0, !UPT ;  /* 0x0000001dff0f7290 */ /* 0x000fe400087fe4ff */
[----:B------:R-:W-:Y:S01]  /*1c30*/  UISETP.NE.AND UP0, UPT, UR13, UR21, UPT ;  /* 0x000000150d00728c */ /* 0x000fe2000bf05270 */
[----:B------:R-:W-:Y:S01]  /*1c40*/  UMOV UR5, 0x30000 ;  /* 0x0003000000057882 */ /* 0x000fe20000000000 */
[----:B------:R-:W-:Y:S01]  /*1c50*/  UMOV UR12, UR36 ;  /* 0x00000024000c7c82 */ /* 0x000fe20008000000 */
[----:B------:R-:W-:Y:S01]  /*1c60*/  UMOV UR9, UR33 ;  /* 0x0000002100097c82 */ /* 0x000fe20008000000 */
[----:B------:R-:W-:Y:S03]  /*1c70*/  UMOV UR10, UR34 ;  /* 0x00000022000a7c82 */ /* 0x000fe60008000000 */
[----:B------:R2:W-:Y:S02]  /*1c80*/  UTMALDG.3D.MULTICAST [UR8], [UR14], UR5, desc[UR18] ;  /* 0x000012080e0073b4 */ /* 0x0005e40008011805 */
[----:B--2---:R-:W-:Y:S01]  /*1c90*/  UMOV UR14, UR21 ;  /* 0x00000015000e7c82 */ /* 0x004fe20008000000 */
[----:B------:R-:W-:Y:S01]  /*1ca0*/  UMOV UR5, UR6 ;  /* 0x0000000600057c82 */ /* 0x000fe20008000000 */
[----:B------:R-:W-:Y:S05]  /*1cb0*/  BRA.U UP0, `(.L_x_31) ;  /* 0xfffffffd004c7547 */ /* 0x000fea000b83ffff */
.L_x_25:
[----:B------:R-:W-:Y:S01]  /*1cc0*/  ULEA UR5, UR6, UR7, 0x3 ;  /* 0x0000000706057291 */ /* 0x000fe2000f8e18ff */
[----:B--2-4-:R-:W-:Y:S01]  /*1cd0*/  SHF.L.U32 R0, R12, 0x1f, RZ ;  /* 0x0000001f0c007819 */ /* 0x014fe200000006ff */
[----:B------:R-:W-:Y:S01]  /*1ce0*/  @!P1 SYNCS.ARRIVE.TRANS64.A1T0 RZ, [UR7+0x98], RZ ;  /* 0x000098ffffff99a7 */ /* 0x000fe20008100007 */
[----:B------:R-:W-:-:S06]  /*1cf0*/  UISETP.GT.AND UP0, UPT, UR41, UR40, UPT ;  /* 0x000000282900728c */ /* 0x000fcc000bf04270 */
[----:B-1-3--:R1:W2:Y:S03]  /*1d00*/  SYNCS.PHASECHK.TRANS64.TRYWAIT P0, [UR5+0x30], R0 ;  /* 0x00003000ff0075a7 */ /* 0x00a2a60008001105 */
[----:B------:R-:W-:Y:S05]  /*1d10*/  BRA.U !UP0, `(.L_x_32) ;  /* 0x0000000108c07547 */ /* 0x000fea000b800000 */
[----:B------:R-:W-:Y:S01]  /*1d20*/  UIADD3 UR13, UPT, UPT, UR43, UR14, URZ ;  /* 0x0000000e2b0d7290 */ /* 0x000fe2000fffe0ff */
[----:B------:R-:W-:-:S11]  /*1d30*/  UMOV UR5, UR6 ;  /* 0x0000000600057c82 */ /* 0x000fd60008000000 */
.L_x_38:
[----:B--2---:R-:W-:Y:S01]  /*1d40*/  @!P3 MOV R2, 0x8000 ;  /* 0x000080000002b802 */ /* 0x004fe20000000f00 */
[----:B------:R-:W-:Y:S01]  /*1d50*/  ULEA UR17, UR5, UR7, 0x3 ;  /* 0x0000000705117291 */ /* 0x000fe2000f8e18ff */
[----:B--234-:R-:W-:Y:S11]  /*1d60*/  @P0 BRA `(.L_x_33) ;  /* 0x00000000000c0947 */ /* 0x01cff60003800000 */
[----:B------:R-:W-:Y:S04]  /*1d70*/  SHF.L.U32 R3, R12, 0x1f, RZ ;  /* 0x0000001f0c037819 */ /* 0x000fe800000006ff */
[----:B------:R-:W2:Y:S02]  /*1d80*/  SYNCS.PHASECHK.TRANS64.TRYWAIT P0, [UR17+0x30], R3 ;  /* 0x00003003ff0075a7 */ /* 0x000ea40008001111 */
[----:B--2---:R-:W-:Y:S05]  /*1d90*/  @!P0 BRA `(.L_x_34) ;  /* 0x0000006c00c08947 */ /* 0x004fea0003800000 */
.L_x_33:
[----:B------:R2:W-:Y:S01]  /*1da0*/  @!P3 SYNCS.ARRIVE.TRANS64 RZ, [UR17], R2 ;  /* 0x00000002ffffb9a7 */ /* 0x0005e20008000011 */
[----:B------:R-:W-:Y:S04]  /*1db0*/  ULOP3.LUT UR6, UR26, 0x2, URZ, 0xfc, !UPT ;  /* 0x000000021a067892 */ /* 0x000fe8000f8efcff */
[----:B------:R-:W-:Y:S09]  /*1dc0*/  UISETP.NE.AND UP0, UPT, UR6, 0x2, UPT ;  /* 0x000000020600788c */ /* 0x000ff2000bf05270 */
[----:B------:R-:W-:Y:S05]  /*1dd0*/  BRA.U UP0, `(.L_x_35) ;  /* 0x0000000100047547 */ /* 0x000fea000b800000 */
[----:B------:R-:W-:Y:S05]  /*1de0*/  BPT.TRAP 0x1 ;  /* 0x000000040000795c */ /* 0x000fea0000300000 */
.L_x_35:
[----:B------:R-:W-:Y:S04]  /*1df0*/  BSSY.RECONVERGENT B0, `(.L_x_36) ;  /* 0x0000003000007945 */ /* 0x000fe80003800200 */
[----:B------:R-:W-:Y:S05]  /*1e00*/  @P2 BRA `(.L_x_37) ;  /* 0x0000000000042947 */ /* 0x000fea0003800000 */
[----:B------:R-:W-:Y:S05]  /*1e10*/  BPT.TRAP 0x1 ;  /* 0x000000040000795c */ /* 0x000fea0000300000 */
.L_x_37:
[----:B------:R-:W-:Y:S05]  /*1e20*/  BSYNC.RECONVERGENT B0 ;  /* 0x0000000000007941 */ /* 0x000fea0003800200 */
.L_x_36:
[----:B------:R-:W-:Y:S02]  /*1e30*/  UIADD3 UR6, UPT, UPT, UR5, 0x1, URZ ;  /* 0x0000000105067890 */ /* 0x000fe4000fffe0ff */
[----:B------:R-:W-:Y:S02]  /*1e40*/  ULEA UR16, UR5, UR7, 0xd ;  /* 0x0000000705107291 */ /* 0x000fe4000f8e68ff */
[----:B------:R-:W-:Y:S02]  /*1e50*/  UISETP.NE.AND UP0, UPT, UR6, 0x6, UPT ;  /* 0x000000060600788c */ /* 0x000fe4000bf05270 */
[----:B------:R-:W-:Y:S02]  /*1e60*/  UIADD3 UR24, UP1, UPT, UR28, 0x80, URZ ;  /* 0x000000801c187890 */ /* 0x000fe4000ff3e0ff */
[----:B------:R-:W-:Y:S02]  /*1e70*/  USEL UR9, URZ, 0x1, UP0 ;  /* 0x00000001ff097887 */ /* 0x000fe40008000000 */
[----:B------:R-:W-:Y:S02]  /*1e80*/  USEL UR6, UR6, URZ, UP0 ;  /* 0x000000ff06067287 */ /* 0x000fe40008000000 */
[----:B------:R-:W-:Y:S02]  /*1e90*/  USHF.L.U32 UR18, UR14, 0x7, URZ ;  /* 0x000000070e127899 */ /* 0x000fe400080006ff */
[----:B------:R-:W-:Y:S01]  /*1ea0*/  ULEA UR8, UR6, UR7, 0x3 ;  /* 0x0000000706087291 */ /* 0x000fe2000f8e18ff */
[----:B------:R-:W-:Y:S01]  /*1eb0*/  LOP3.LUT R12, R12, UR9, RZ, 0x3c, !PT ;  /* 0x000000090c0c7c12 */ /* 0x000fe2000f8e3cff */
[----:B------:R-:W-:Y:S02]  /*1ec0*/  UIADD3 UR16, UPT, UPT, UR16, 0x5400, URZ ;  /* 0x0000540010107890 */ /* 0x000fe4000fffe0ff */
[----:B------:R-:W-:Y:S01]  /*1ed0*/  UIADD3.X UR25, UPT, UPT, URZ, UR29, URZ, UP1, !UPT ;  /* 0x0000001dff197290 */ /* 0x000fe20008ffe4ff */
[----:B-1----:R-:W-:Y:S01]  /*1ee0*/  SHF.L.U32 R0, R12, 0x1f, RZ ;  /* 0x0000001f0c007819 */ /* 0x002fe200000006ff */
[----:B------:R-:W-:Y:S02]  /*1ef0*/  UIADD3 UR22, UP0, UPT, UR28, 0x180, URZ ;  /* 0x000001801c167890 */ /* 0x000fe4000ff1e0ff */
[----:B------:R-:W-:Y:S01]  /*1f00*/  UIADD3 UR14, UPT, UPT, UR14, 0x1, URZ ;  /* 0x000000010e0e7890 */ /* 0x000fe2000fffe0ff */
[----:B------:R3:W4:Y:S01]  /*1f10*/  SYNCS.PHASECHK.TRANS64.TRYWAIT P0, [UR8+0x30], R0 ;  /* 0x00003000ff0075a7 */ /* 0x0007220008001108 */
[----:B------:R-:W-:Y:S01]  /*1f20*/  UIMAD UR8, UR5, 0x6000, UR4 ;  /* 0x00006000050878a4 */ /* 0x000fe2000f8e0204 */
[----:B------:R-:W-:Y:S01]  /*1f30*/  UMOV UR30, 0x0 ;  /* 0x00000000001e7882 */ /* 0x000fe20000000000 */
[----:B------:R-:W-:Y:S01]  /*1f40*/  UMOV UR31, 0x10000000 ;  /* 0x10000000001f7882 */ /* 0x000fe20000000000 */
[----:B------:R-:W-:Y:S01]  /*1f50*/  UMOV UR19, UR35 ;  /* 0x0000002300137c82 */ /* 0x000fe20008000000 */
[----:B------:R-:W-:Y:S01]  /*1f60*/  UMOV UR20, UR36 ;  /* 0x0000002400147c82 */ /* 0x000fe20008000000 */
[----:B------:R-:W-:Y:S01]  /*1f70*/  UIADD3 UR8, UPT, UPT, UR7, 0x11400, UR8 ;  /* 0x0001140007087890 */ /* 0x000fe2000fffe008 */
[----:B------:R-:W-:Y:S01]  /*1f80*/  UTMALDG.3D [UR16], [UR24], desc[UR30] ;  /* 0x00001e10180075b4 */ /* 0x000fe20008011000 */
[----:B------:R-:W-:Y:S01]  /*1f90*/  UIADD3.X UR23, UPT, UPT, URZ, UR29, URZ, UP0, !UPT ;  /* 0x0000001dff177290 */ /* 0x000fe200087fe4ff */
[----:B------:R-:W-:Y:S01]  /*1fa0*/  UMOV UR5, 0x30000 ;  /* 0x0003000000057882 */ /* 0x000fe20000000000 */
[----:B------:R-:W-:Y:S01]  /*1fb0*/  UMOV UR12, UR36 ;  /* 0x00000024000c7c82 */ /* 0x000fe20008000000 */
[----:B------:R-:W-:Y:S01]  /*1fc0*/  UMOV UR9, UR17 ;  /* 0x0000001100097c82 */ /* 0x000fe20008000000 */
[----:B------:R-:W-:Y:S01]  /*1fd0*/  UMOV UR10, UR18 ;  /* 0x00000012000a7c82 */ /* 0x000fe20008000000 */
[----:B------:R-:W-:Y:S04]  /*1fe0*/  UISETP.NE.AND UP0, UPT, UR14, UR13, UPT ;  /* 0x0000000d0e00728c */ /* 0x000fe8000bf05270 */
[----:B------:R1:W-:Y:S02]  /*1ff0*/  UTMALDG.3D.MULTICAST [UR8], [UR22], UR5, desc[UR30] ;  /* 0x00001e08160073b4 */ /* 0x0003e40008011805 */
[----:B-1----:R-:W-:Y:S03]  /*2000*/  UMOV UR5, UR6 ;  /* 0x0000000600057c82 */ /* 0x002fe60008000000 */
[----:B------:R-:W-:Y:S05]  /*2010*/  BRA.U UP0, `(.L_x_38) ;  /* 0xfffffffd00487547 */ /* 0x000fea000b83ffff */
.L_x_32:
[C---:B------:R-:W-:Y:S01]  /*2020*/  LEA R3, R11.reuse, UR7, 0x3 ;  /* 0x000000070b037c11 */ /* 0x040fe2000f8e18ff */
[----:B------:R-:W-:Y:S01]  /*2030*/  NOP ;  /* 0x0000000000007918 */ /* 0x000fe20000000000 */
[----:B-1-3--:R-:W-:Y:S02]  /*2040*/  SHF.L.U32 R0, R10, 0x1f, RZ ;  /* 0x0000001f0a007819 */ /* 0x00afe400000006ff */
[----:B------:R-:W-:Y:S02]  /*2050*/  LEA R4, R11, UR7, 0x4 ;  /* 0x000000070b047c11 */ /* 0x000fe4000f8e20ff */
[----:B--2-4-:R-:W1:Y:S02]  /*2060*/  SYNCS.PHASECHK.TRANS64.TRYWAIT P0, [R3+URZ+0xa0], R0 ;  /* 0x0000a000030075a7 */ /* 0x014e6400080011ff */
[----:B-1----:R-:W-:Y:S05]  /*2070*/  @!P0 BRA `(.L_x_39) ;  /* 0x0000006c00208947 */ /* 0x002fea0003800000 */
.L_x_132:
[----:B------:R-:W2:Y:S01]  /*2080*/  LDS.128 R4, [R4+0x130] ;  /* 0x0001300004047984 */ /* 0x000ea20000000c00 */
[----:B------:R-:W-:Y:S01]  /*2090*/  UISETP.GE.AND UP0, UPT, UR42, 0x1, UPT ;  /* 0x000000012a00788c */ /* 0x000fe2000bf06270 */
[----:B------:R-:W-:Y:S01]  /*20a0*/  @!PT LDS RZ, [RZ] ;  /* 0x00000000fffff984 */ /* 0x000fe20000000800 */
[----:B------:R-:W-:Y:S01]  /*20b0*/  @!PT LDS RZ, [RZ] ;  /* 0x00000000fffff984 */ /* 0x000fe20000000800 */
[----:B------:R-:W-:Y:S01]  /*20c0*/  @!PT LDS RZ, [RZ] ;  /* 0x00000000fffff984 */ /* 0x000fe20000000800 */
[----:B------:R-:W-:Y:S01]  /*20d0*/  @!PT LDS RZ, [RZ] ;  /* 0x00000000fffff984 */ /* 0x000fe20000000800 */
[----:B------:R3:W-:Y:S06]  /*20e0*/  MEMBAR.ALL.CTA ;  /* 0x0000000000007992 */ /* 0x0007ec0000008000 */
[----:B---3--:R-:W3:Y:S01]  /*20f0*/  FENCE.VIEW.ASYNC.S ;  /* 0x00000000000073c6 */ /* 0x008ee20000000000 */
[----:B--2---:R-:W-:-:S13]  /*2100*/  LOP3.LUT P0, RZ, R6, 0x1, RZ, 0xc0, !PT ;  /* 0x0000000106ff7812 */ /* 0x004fda000780c0ff */
[----:B---3--:R-:W-:Y:S01]  /*2110*/  VOTEU.ANY UP1, P0 ;  /* 0x0000000000ff7886 */ /* 0x008fe20000020100 */
[----:B------:R-:W-:-:S13]  /*2120*/  PLOP3.LUT P0, PT, PT, PT, UP1, 0x80, 0x8 ;  /* 0x000000000008781c */ /* 0x000fda0003f0f018 */
[----:B-1----:R-:W-:Y:S02]  /*2130*/  @P0 LOP3.LUT R0, R5, 0xffff, RZ, 0xc0, !PT ;  /* 0x0000ffff05000812 */ /* 0x002fe400078ec0ff */
[----:B------:R-:W-:Y:S02]  /*2140*/  @P0 MOV R2, R4 ;  /* 0x0000000400020202 */ /* 0x000fe40000000f00 */
[----:B------:R-:W-:Y:S01]  /*2150*/  @P0 R2UR UR8, R0 ;  /* 0x00000000000802ca */ /* 0x000fe200000e0000 */
[----:B------:R-:W-:Y:S01]  /*2160*/  VIADD R0, R3, 0xb0 ;  /* 0x000000b003007836 */ /* 0x000fe20000000000 */
[----:B------:R-:W-:Y:S02]  /*2170*/  @P0 SHF.R.U32.HI R4, RZ, 0x10, R5 ;  /* 0x00000010ff040819 */ /* 0x000fe40000011605 */
[----:B------:R-:W-:Y:S02]  /*2180*/  @P0 R2UR UR9, R2 ;  /* 0x00000000020902ca */ /* 0x000fe400000e0000 */
[----:B------:R-:W-:-:S02]  /*2190*/  PRMT R0, RZ, 0x654, R0 ;  /* 0x00000654ff007816 */ /* 0x000fc40000000000 */
[----:B------:R-:W-:Y:S02]  /*21a0*/  @P0 R2UR UR5, R4 ;  /* 0x00000000040502ca */ /* 0x000fe400000e0000 */
[----:B------:R1:W-:Y:S03]  /*21b0*/  SYNCS.ARRIVE.TRANS64.RED.A1T0 RZ, [R0+URZ], RZ ;  /* 0x000000ff00ff79a7 */ /* 0x0003e600081004ff */
[----:B------:R-:W-:-:S04]  /*21c0*/  @UP1 UMOV UR27, UR8 ;  /* 0x00000008001b1c82 */ /* 0x000fc80008000000 */
[----:B------:R-:W-:-:S04]  /*21d0*/  @UP1 UMOV UR37, UR9 ;  /* 0x0000000900251c82 */ /* 0x000fc80008000000 */
[----:B------:R-:W-:Y:S01]  /*21e0*/  @UP1 UMOV UR36, UR5 ;  /* 0x0000000500241c82 */ /* 0x000fe20008000000 */
[----:B------:R-:W-:Y:S05]  /*21f0*/  BRA.U !UP0, `(.L_x_40) ;  /* 0x0000000108d47547 */ /* 0x000fea000b800000 */
[----:B------:R-:W2:Y:S01]  /*2200*/  LDCU.128 UR12, c[0x0][0xb10] ;  /* 0x00016200ff0c77ac */ /* 0x000ea20008000c00 */
[----:B------:R-:W3:Y:S01]  /*2210*/  LDCU UR24, c[0x0][0xb20] ;  /* 0x00016400ff1877ac */ /* 0x000ee20008000800 */
[----:B------:R-:W4:Y:S01]  /*2220*/  LDCU UR20, c[0x0][0xb0c] ;  /* 0x00016180ff1477ac */ /* 0x000f220008000800 */
[----:B------:R-:W1:Y:S01]  /*2230*/  LDCU.64 UR10, c[0x0][0xb28] ;  /* 0x00016500ff0a77ac */ /* 0x000e620008000a00 */
[----:B------:R-:W-:Y:S02]  /*2240*/  UISETP.NE.AND UP3, UPT, UR42, 0x1, UPT ;  /* 0x000000012a00788c */ /* 0x000fe4000bf65270 */
[----:B--2---:R-:W-:Y:S02]  /*2250*/  UIMAD.WIDE.U32 UR16, UR38, UR15, URZ ;  /* 0x0000000f261072a5 */ /* 0x004fe4000f8e00ff */
[----:B------:R-:W-:Y:S02]  /*2260*/  UIMAD.WIDE.U32 UR8, UR39, UR12, URZ ;  /* 0x0000000c270872a5 */ /* 0x000fe4000f8e00ff */
[----:B------:R-:W-:-:S02]  /*2270*/  UISETP.NE.AND UP0, UPT, UR14, 0x1, UPT ;  /* 0x000000010e00788c */ /* 0x000fc4000bf05270 */
[----:B------:R-:W-:Y:S01]  /*2280*/  UIMAD.WIDE.U32 UR22, UR27, UR15, URZ ;  /* 0x0000000f1b1672a5 */ /* 0x000fe2000f8e00ff */
[----:B------:R-:W-:Y:S02]  /*2290*/  UMOV UR16, UR17 ;  /* 0x0000001100107c82 */ /* 0x000fe40008000000 */
[----:B------:R-:W-:Y:S01]  /*22a0*/  UMOV UR8, UR9 ;  /* 0x0000000900087c82 */ /* 0x000fe20008000000 */
[----:B---3--:R-:W-:Y:S02]  /*22b0*/  USHF.R.U32.HI UR16, URZ, UR24, UR16 ;  /* 0x00000018ff107299 */ /* 0x008fe40008011610 */
[----:B------:R-:W-:Y:S02]  /*22c0*/  USHF.R.U32.HI UR9, URZ, UR13, UR8 ;  /* 0x0000000dff097299 */ /* 0x000fe40008011608 */
[----:B----4-:R-:W-:Y:S02]  /*22d0*/  UISETP.NE.AND UP2, UPT, UR20, 0x1, UPT ;  /* 0x000000011400788c */ /* 0x010fe4000bf45270 */
[----:B------:R-:W-:-:S02]  /*22e0*/  USEL UR8, UR38, UR16, !UP0 ;  /* 0x0000001026087287 */ /* 0x000fc4000c000000 */
[----:B------:R-:W-:Y:S02]  /*22f0*/  USEL UR9, UR39, UR9, !UP2 ;  /* 0x0000000927097287 */ /* 0x000fe4000d000000 */
[----:B-1----:R-:W-:Y:S01]  /*2300*/  UIMAD.WIDE.U32 UR16, UR8, UR10, URZ ;  /* 0x0000000a081072a5 */ /* 0x002fe2000f8e00ff */
[----:B------:R-:W-:Y:S01]  /*2310*/  UMOV UR5, UR23 ;  /* 0x0000001700057c82 */ /* 0x000fe20008000000 */
[----:B------:R-:W-:Y:S02]  /*2320*/  UIMAD.WIDE.U32 UR18, UR37, UR12, URZ ;  /* 0x0000000c251272a5 */ /* 0x000fe4000f8e00ff */
[----:B------:R-:W-:-:S03]  /*2330*/  UIMAD.WIDE.U32 UR22, UR9, UR10, URZ ;  /* 0x0000000a091672a5 */ /* 0x000fc6000f8e00ff */
[----:B------:R-:W-:Y:S01]  /*2340*/  UMOV UR16, UR17 ;  /* 0x0000001100107c82 */ /* 0x000fe20008000000 */
[----:B------:R-:W-:Y:S02]  /*2350*/  USHF.R.U32.HI UR5, URZ, UR24, UR5 ;  /* 0x00000018ff057299 */ /* 0x000fe40008011605 */
[----:B------:R-:W-:Y:S01]  /*2360*/  @UP3 USHF.R.U32.HI UR8, URZ, UR11, UR16 ;  /* 0x0000000bff083299 */ /* 0x000fe20008011610 */
[----:B------:R-:W-:Y:S01]  /*2370*/  UMOV UR18, UR19 ;  /* 0x0000001300127c82 */ /* 0x000fe20008000000 */
[----:B------:R-:W-:Y:S01]  /*2380*/  UMOV UR22, UR23 ;  /* 0x0000001700167c82 */ /* 0x000fe20008000000 */
[----:B------:R-:W-:Y:S02]  /*2390*/  USHF.R.U32.HI UR13, URZ, UR13, UR18 ;  /* 0x0000000dff0d7299 */ /* 0x000fe40008011612 */
[----:B------:R-:W-:Y:S02]  /*23a0*/  USEL UR5, UR27, UR5, !UP0 ;  /* 0x000000051b057287 */ /* 0x000fe4000c000000 */
[----:B------:R-:W-:-:S02]  /*23b0*/  @UP3 USHF.R.U32.HI UR9, URZ, UR11, UR22 ;  /* 0x0000000bff093299 */ /* 0x000fc40008011616 */
[----:B------:R-:W-:Y:S02]  /*23c0*/  UIMAD UR12, UR42, UR8, URZ ;  /* 0x000000082a0c72a4 */ /* 0x000fe4000f8e02ff */
[----:B------:R-:W-:Y:S02]  /*23d0*/  USEL UR8, UR37, UR13, !UP2 ;  /* 0x0000000d25087287 */ /* 0x000fe4000d000000 */
[----:B------:R-:W-:Y:S02]  /*23e0*/  UIMAD UR15, UR42, UR9, URZ ;  /* 0x000000092a0f72a4 */ /* 0x000fe4000f8e02ff */
[----:B------:R-:W-:Y:S02]  /*23f0*/  UISETP.GE.AND UP0, UPT, UR5, UR12, UPT ;  /* 0x0000000c0500728c */ /* 0x000fe4000bf06270 */
[----:B------:R-:W-:Y:S02]  /*2400*/  UIMAD.WIDE.U32 UR12, UR5, UR10, URZ ;  /* 0x0000000a050c72a5 */ /* 0x000fe4000f8e00ff */
[----:B------:R-:W-:-:S02]  /*2410*/  UISETP.GE.OR UP0, UPT, UR8, UR15, UP0 ;  /* 0x0000000f0800728c */ /* 0x000fc40008706670 */
[----:B------:R-:W-:Y:S02]  /*2420*/  UIMAD.WIDE.U32 UR16, UR8, UR10, URZ ;  /* 0x0000000a081072a5 */ /* 0x000fe4000f8e00ff */
[----:B------:R-:W-:Y:S01]  /*2430*/  UIADD3 UR15, UPT, UPT, -UR8, URZ, URZ ;  /* 0x000000ff080f7290 */ /* 0x000fe2000fffe1ff */
[----:B------:R-:W-:Y:S01]  /*2440*/  UMOV UR12, UR13 ;  /* 0x0000000d000c7c82 */ /* 0x000fe20008000000 */
[----:B------:R-:W-:Y:S02]  /*2450*/  UIADD3 UR13, UPT, UPT, -UR5, URZ, URZ ;  /* 0x000000ff050d7290 */ /* 0x000fe4000fffe1ff */
[----:B------:R-:W-:-:S03]  /*2460*/  USHF.R.U32.HI UR12, URZ, UR11, UR12 ;  /* 0x0000000bff0c7299 */ /* 0x000fc6000801160c */
[----:B------:R-:W-:Y:S01]  /*2470*/  @!UP0 UMOV UR10, UR17 ;  /* 0x00000011000a8c82 */ /* 0x000fe20008000000 */
[----:B------:R-:W-:Y:S02]  /*2480*/  UIMAD UR13, UR14, UR13, UR27 ;  /* 0x0000000d0e0d72a4 */ /* 0x000fe4000f8e021b */
[----:B------:R-:W-:Y:S02]  /*2490*/  USEL UR12, UR5, UR12, !UP3 ;  /* 0x0000000c050c7287 */ /* 0x000fe4000d800000 */
[----:B------:R-:W-:Y:S02]  /*24a0*/  @!UP0 USHF.R.U32.HI UR10, URZ, UR11, UR10 ;  /* 0x0000000bff0a8299 */ /* 0x000fe4000801160a */
[----:B------:R-:W-:Y:S02]  /*24b0*/  UIADD3 UR11, UPT, UPT, -UR12, URZ, URZ ;  /* 0x000000ff0c0b7290 */ /* 0x000fe4000fffe1ff */
[----:B------:R-:W-:Y:S02]  /*24c0*/  @!UP0 USEL UR10, UR8, UR10, !UP3 ;  /* 0x0000000a080a8287 */ /* 0x000fe4000d800000 */
[----:B------:R-:W-:-:S02]  /*24d0*/  UIMAD UR11, UR42, UR11, UR5 ;  /* 0x0000000b2a0b72a4 */ /* 0x000fc4000f8e0205 */
[----:B------:R-:W-:Y:S02]  /*24e0*/  @!UP0 UIADD3 UR12, UPT, UPT, UR12, -UR10, URZ ;  /* 0x8000000a0c0c8290 */ /* 0x000fe4000fffe0ff */
[----:B------:R-:W-:Y:S02]  /*24f0*/  @!UP0 UIMAD UR10, UR11, UR9, UR10 ;  /* 0x000000090b0a82a4 */ /* 0x000fe4000f8e020a */
[----:B------:R-:W-:Y:S02]  /*2500*/  @!UP0 UIMAD UR5, UR42, UR12, UR8 ;  /* 0x0000000c2a0582a4 */ /* 0x000fe4000f8e0208 */
[----:B------:R-:W-:Y:S02]  /*2510*/  UIMAD UR9, UR20, UR15, UR37 ;  /* 0x0000000f140972a4 */ /* 0x000fe4000f8e0225 */
[----:B------:R-:W-:Y:S01]  /*2520*/  UIMAD UR27, UR5, UR14, UR13 ;  /* 0x0000000e051b72a4 */ /* 0x000fe2000f8e020d */
[----:B------:R-:W-:Y:S02]  /*2530*/  @!UP0 UMOV UR8, UR10 ;  /* 0x0000000a00088c82 */ /* 0x000fe40008000000 */
[----:B------:R-:W-:-:S12]  /*2540*/  UIMAD UR37, UR8, UR20, UR9 ;  /* 0x00000014082572a4 */ /* 0x000fd8000f8e0209 */
.L_x_40:
[----:B------:R-:W2:Y:S02]  /*2550*/  LDCU UR5, c[0x0][0xb30] ;  /* 0x00016600ff0577ac */ /* 0x000ea40008000800 */
[----:B--2---:R-:W-:-:S09]  /*2560*/  UISETP.NE.AND UP0, UPT, UR5, 0x1, UPT ;  /* 0x000000010500788c */ /* 0x004fd2000bf05270 */
[----:B------:R-:W-:Y:S05]  /*2570*/  BRA.U UP0, `(.L_x_41) ;  /* 0x0000000100447547 */ /* 0x000fea000b800000 */
[----:B------:R-:W2:Y:S01]  /*2580*/  LDCU.128 UR12, c[0x0][0xb10] ;  /* 0x00016200ff0c77ac */ /* 0x000ea20008000c00 */
[----:B------:R-:W3:Y:S01]  /*2590*/  LDCU UR16, c[0x0][0xb0c] ;  /* 0x00016180ff1077ac */ /* 0x000ee20008000800 */
[----:B------:R-:W4:Y:S01]  /*25a0*/  LDCU UR17, c[0x0][0xb20] ;  /* 0x00016400ff1177ac */ /* 0x000f220008000800 */
[----:B--2---:R-:W-:Y:S02]  /*25b0*/  UIMAD.WIDE.U32 UR10, UR37, UR12, URZ ;  /* 0x0000000c250a72a5 */ /* 0x004fe4000f8e00ff */
[----:B------:R-:W-:Y:S02]  /*25c0*/  UIMAD.WIDE.U32 UR8, UR27, UR15, URZ ;  /* 0x0000000f1b0872a5 */ /* 0x000fe4000f8e00ff */
[----:B---3--:R-:W-:Y:S02]  /*25d0*/  UISETP.NE.AND UP2, UPT, UR16, 0x1, UPT ;  /* 0x000000011000788c */ /* 0x008fe4000bf45270 */
[----:B------:R-:W-:Y:S01]  /*25e0*/  UISETP.NE.AND UP0, UPT, UR14, 0x1, UPT ;  /* 0x000000010e00788c */ /* 0x000fe2000bf05270 */
[----:B------:R-:W-:-:S02]  /*25f0*/  UMOV UR10, UR11 ;  /* 0x0000000b000a7c82 */ /* 0x000fc40008000000 */
[----:B------:R-:W-:Y:S01]  /*2600*/  UMOV UR5, UR9 ;  /* 0x0000000900057c82 */ /* 0x000fe20008000000 */
[----:B------:R-:W-:Y:S02]  /*2610*/  USHF.R.U32.HI UR13, URZ, UR13, UR10 ;  /* 0x0000000dff0d7299 */ /* 0x000fe4000801160a */
[----:B----4-:R-:W-:Y:S02]  /*2620*/  USHF.R.U32.HI UR5, URZ, UR17, UR5 ;  /* 0x00000011ff057299 */ /* 0x010fe40008011605 */
[----:B------:R-:W-:Y:S02]  /*2630*/  USEL UR8, UR37, UR13, !UP2 ;  /* 0x0000000d25087287 */ /* 0x000fe4000d000000 */
[----:B------:R-:W-:-:S04]  /*2640*/  USEL UR5, UR27, UR5, !UP0 ;  /* 0x000000051b057287 */ /* 0x000fc8000c000000 */
[----:B------:R-:W-:Y:S02]  /*2650*/  UIADD3 UR9, UPT, UPT, UR8, -UR5, URZ ;  /* 0x8000000508097290 */ /* 0x000fe4000fffe0ff */
[----:B------:R-:W-:Y:S02]  /*2660*/  UIADD3 UR5, UPT, UPT, -UR8, UR5, URZ ;  /* 0x0000000508057290 */ /* 0x000fe4000fffe1ff */
[----:B------:R-:W-:Y:S02]  /*2670*/  UIMAD UR27, UR9, UR14, UR27 ;  /* 0x0000000e091b72a4 */ /* 0x000fe4000f8e021b */
[----:B------:R-:W-:-:S12]  /*2680*/  UIMAD UR37, UR5, UR16, UR37 ;  /* 0x00000010052572a4 */ /* 0x000fd8000f8e0225 */
.L_x_41:
[----:B------:R-:W-:Y:S01]  /*2690*/  VIADD R11, R11, 0x1 ;  /* 0x000000010b0b7836 */ /* 0x000fe20000000000 */
[----:B------:R-:W-:Y:S02]  /*26a0*/  R2UR UR8, R80 ;  /* 0x00000000500872ca */ /* 0x000fe400000e0000 */
[----:B------:R-:W-:Y:S02]  /*26b0*/  R2UR UR5, R79 ;  /* 0x000000004f0572ca */ /* 0x000fe400000e0000 */
[C---:B------:R-:W-:Y:S02]  /*26c0*/  ISETP.NE.AND P0, PT, R11.reuse, 0x2, PT ;  /* 0x000000020b00780c */ /* 0x040fe40003f05270 */
[----:B------:R-:W-:Y:S02]  /*26d0*/  PLOP3.LUT P1, PT, PT, PT, PT, 0x80, 0x8 ;  /* 0x000000000008781c */ /* 0x000fe40003f2f070 */
[----:B-1----:R-:W-:Y:S02]  /*26e0*/  SEL R0, RZ, 0x1, P0 ;  /* 0x00000001ff007807 */ /* 0x002fe40000000000 */
[----:B------:R-:W-:-:S02]  /*26f0*/  SEL R11, R11, RZ, P0 ;  /* 0x000000ff0b0b7207 */ /* 0x000fc40000000000 */
[----:B------:R-:W-:Y:S01]  /*2700*/  LOP3.LUT R10, R10, R0, RZ, 0x3c, !PT ;  /* 0x000000000a0a7212 */ /* 0x000fe200078e3cff */
[----:B------:R-:W-:Y:S02]  /*2710*/  UIADD3 UR20, UPT, UPT, UR37, UR8, URZ ;  /* 0x0000000825147290 */ /* 0x000fe4000fffe0ff */
[----:B------:R-:W-:Y:S01]  /*2720*/  UIADD3 UR24, UPT, UPT, UR27, UR5, URZ ;  /* 0x000000051b187290 */ /* 0x000fe2000fffe0ff */
[----:B------:R-:W-:Y:S11]  /*2730*/  BRA.U UP1, `(.L_x_42) ;  /* 0xfffffff1013c7547 */ /* 0x000ff6000b83ffff */
[----:B------:R-:W-:Y:S01]  /*2740*/  UIADD3 UR7, UPT, UPT, UR7, 0x30, URZ ;  /* 0x0000003007077890 */ /* 0x000fe2000fffe0ff */
[----:B------:R-:W-:-:S03]  /*2750*/  SHF.L.U32 R2, R12, 0x1f, RZ ;  /* 0x0000001f0c027819 */ /* 0x000fc600000006ff */
[----:B------:R-:W-:-:S09]  /*2760*/  ULEA UR4, UR6, UR7, 0x3 ;  /* 0x0000000706047291 */ /* 0x000fd2000f8e18ff */
[----:B------:R-:W1:Y:S02]  /*2770*/  SYNCS.PHASECHK.TRANS64.TRYWAIT P0, [UR4], R2 ;  /* 0x00000002ff0075a7 */ /* 0x000e640008001104 */
[----:B-1----:R-:W-:Y:S05]  /*2780*/  @!P0 BRA `(.L_x_43) ;  /* 0x0000006400708947 */ /* 0x002fea0003800000 */
.L_x_134:
[----:B------:R-:W-:-:S04]  /*2790*/  UIADD3 UR4, UPT, UPT, UR6, 0x1, URZ ;  /* 0x0000000106047890 */ /* 0x000fc8000fffe0ff */
[----:B------:R-:W-:-:S04]  /*27a0*/  UISETP.NE.AND UP0, UPT, UR4, 0x6, UPT ;  /* 0x000000060400788c */ /* 0x000fc8000bf05270 */
[----:B------:R-:W-:Y:S02]  /*27b0*/  USEL UR6, URZ, 0x1, UP0 ;  /* 0x00000001ff067887 */ /* 0x000fe40008000000 */
[----:B------:R-:W-:-:S04]  /*27c0*/  USEL UR4, UR4, URZ, UP0 ;  /* 0x000000ff04047287 */ /* 0x000fc80008000000 */
[----:B------:R-:W-:Y:S01]  /*27d0*/  ULEA UR5, UR4, UR7, 0x3 ;  /* 0x0000000704057291 */ /* 0x000fe2000f8e18ff */
[----:B-1----:R-:W-:-:S04]  /*27e0*/  LOP3.LUT R2, R12, UR6, RZ, 0x3c, !PT ;  /* 0x000000060c027c12 */ /* 0x002fc8000f8e3cff */
[----:B------:R-:W-:-:S04]  /*27f0*/  SHF.L.U32 R3, R2, 0x1f, RZ ;  /* 0x0000001f02037819 */ /* 0x000fc800000006ff */
[----:B------:R-:W1:Y:S02]  /*2800*/  SYNCS.PHASECHK.TRANS64.TRYWAIT P0, [UR5], R3 ;  /* 0x00000003ff0075a7 */ /* 0x000e640008001105 */
[----:B-1----:R-:W-:Y:S05]  /*2810*/  @!P0 BRA `(.L_x_44) ;  /* 0x0000006400648947 */ /* 0x002fea0003800000 */
.L_x_136:
[----:B------:R-:W-:-:S04]  /*2820*/  UIADD3 UR4, UPT, UPT, UR4, 0x1, URZ ;  /* 0x0000000104047890 */ /* 0x000fc8000fffe0ff */
[----:B------:R-:W-:-:S04]  /*2830*/  UISETP.NE.AND UP0, UPT, UR4, 0x6, UPT ;  /* 0x000000060400788c */ /* 0x000fc8000bf05270 */
[----:B------:R-:W-:Y:S02]  /*2840*/  USEL UR6, URZ, 0x1, UP0 ;  /* 0x00000001ff067887 */ /* 0x000fe40008000000 */
[----:B------:R-:W-:-:S04]  /*2850*/  USEL UR4, UR4, URZ, UP0 ;  /* 0x000000ff04047287 */ /* 0x000fc80008000000 */
[----:B------:R-:W-:Y:S01]  /*2860*/  ULEA UR5, UR4, UR7, 0x3 ;  /* 0x0000000704057291 */ /* 0x000fe2000f8e18ff */
[----:B------:R-:W-:-:S04]  /*2870*/  LOP3.LUT R2, R2, UR6, RZ, 0x3c, !PT ;  /* 0x0000000602027c12 */ /* 0x000fc8000f8e3cff */
[----:B-1----:R-:W-:-:S04]  /*2880*/  SHF.L.U32 R3, R2, 0x1f, RZ ;  /* 0x0000001f02037819 */ /* 0x002fc800000006ff */
[----:B------:R-:W1:Y:S02]  /*2890*/  SYNCS.PHASECHK.TRANS64.TRYWAIT P0, [UR5], R3 ;  /* 0x00000003ff0075a7 */ /* 0x000e640008001105 */
[----:B-1----:R-:W-:Y:S05]  /*28a0*/  @!P0 BRA `(.L_x_45) ;  /* 0x0000006400588947 */ /* 0x002fea0003800000 */
.L_x_138:
        /* <DEDUP_REMOVED lines=9> */
.L_x_140:
        /* <DEDUP_REMOVED lines=9> */
.L_x_142:
[----:B------:R-:W-:-:S04]  /*29d0*/  UIADD3 UR4, UPT, UPT, UR4, 0x1, URZ ;  /* 0x0000000104047890 */ /* 0x000fc8000fffe0ff */
[----:B------:R-:W-:-:S04]  /*29e0*/  UISETP.NE.AND UP0, UPT, UR4, 0x6, UPT ;  /* 0x000000060400788c */ /* 0x000fc8000bf05270 */
[----:B------:R-:W-:Y:S02]  /*29f0*/  USEL UR5, URZ, 0x1, UP0 ;  /* 0x00000001ff057887 */ /* 0x000fe40008000000 */
[----:B------:R-:W-:-:S04]  /*2a00*/  USEL UR4, UR4, URZ, UP0 ;  /* 0x000000ff04047287 */ /* 0x000fc80008000000 */
[----:B------:R-:W-:Y:S01]  /*2a10*/  ULEA UR4, UR4, UR7, 0x3 ;  /* 0x0000000704047291 */ /* 0x000fe2000f8e18ff */
[----:B------:R-:W-:-:S04]  /*2a20*/  LOP3.LUT R2, R2, UR5, RZ, 0x3c, !PT ;  /* 0x0000000502027c12 */ /* 0x000fc8000f8e3cff */
[----:B------:R-:W-:Y:S01]  /*2a30*/  SHF.L.U32 R2, R2, 0x1f, RZ ;  /* 0x0000001f02027819 */ /* 0x000fe200000006ff */
[----:B-1----:R-:W-:-:S07]  /*2a40*/  IMAD.U32 R0, RZ, RZ, UR4 ;  /* 0x00000004ff007e24 */ /* 0x002fce000f8e00ff */
.L_x_48:
[----:B-1----:R1:W2:Y:S02]  /*2a50*/  SYNCS.PHASECHK.TRANS64.TRYWAIT P0, [R0+URZ], R2 ;  /* 0x00000002000075a7 */ /* 0x0022a400080011ff */
[----:B--2---:R-:W-:Y:S05]  /*2a60*/  @!P0 NANOSLEEP.SYNCS 0x989680 ;  /* 0x009896800000895d */ /* 0x004fea0003900000 */
[----:B------:R-:W2:Y:S02]  /*2a70*/  @!P0 SYNCS.PHASECHK.TRANS64 P0, [R0+URZ], R2 ;  /* 0x00000002000085a7 */ /* 0x000ea400080010ff */
[----:B--2---:R-:W-:Y:S05]  /*2a80*/  @P0 EXIT ;  /* 0x000000000000094d */ /* 0x004fea0003800000 */
[----:B------:R-:W-:Y:S05]  /*2a90*/  BRA `(.L_x_48) ;  /* 0xfffffffc00ec7947 */ /* 0x000fea000383ffff */
.L_x_22:
[----:B------:R-:W-:-:S04]  /*2aa0*/  UISETP.NE.AND UP0, UPT, UR46, URZ, UPT ;  /* 0x000000ff2e00728c */ /* 0x000fc8000bf05270 */
[----:B------:R-:W-:-:S09]  /*2ab0*/  UISETP.NE.OR UP0, UPT, UR21, 0x1, UP0 ;  /* 0x000000011500788c */ /* 0x000fd20008705670 */
[----:B------:R-:W-:Y:S05]  /*2ac0*/  BRA.U UP0, `(.L_x_49) ;  /* 0x0000000500487547 */ /* 0x000fea000b800000 */
[----:B------:R-:W-:Y:S01]  /*2ad0*/  ISETP.GE.U32.AND P2, PT, R0, 0x2, PT ;  /* 0x000000020000780c */ /* 0x000fe20003f46070 */
[----:B------:R-:W-:Y:S01]  /*2ae0*/  IMAD.MOV.U32 R12, RZ, RZ, 0x1 ;  /* 0x00000001ff0c7424 */ /* 0x000fe200078e00ff */
[----:B------:R-:W-:Y:S02]  /*2af0*/  CS2R R10, SRZ ;  /* 0x00000000000a7805 */ /* 0x000fe4000001ff00 */
[----:B------:R-:W-:Y:S01]  /*2b00*/  CS2R R8, SRZ ;  /* 0x0000000000087805 */ /* 0x000fe2000001ff00 */
[----:B------:R-:W-:Y:S01]  /*2b10*/  UMOV UR6, 0x400 ;  /* 0x0000040000067882 */ /* 0x000fe20000000000 */
[----:B------:R-:W-:Y:S01]  /*2b20*/  UMOV UR5, URZ ;  /* 0x000000ff00057c82 */ /* 0x000fe20008000000 */
[----:B------:R-:W-:-:S12]  /*2b30*/  ULEA UR6, UR46, UR6, 0x18 ;  /* 0x000000062e067291 */ /* 0x000fd8000f8ec0ff */
.L_x_53:
[----:B------:R-:W-:Y:S02]  /*2b40*/  LEA R2, R8, UR6, 0x3 ;  /* 0x0000000608027c11 */ /* 0x000fe4000f8e18ff */
[----:B------:R-:W-:-:S03]  /*2b50*/  SHF.L.U32 R4, R9, 0x1f, RZ ;  /* 0x0000001f09047819 */ /* 0x000fc600000006ff */
[----:B------:R-:W-:Y:S01]  /*2b60*/  VIADD R5, R2, 0x110 ;  /* 0x0000011002057836 */ /* 0x000fe20000000000 */
[----:B------:R-:W2:Y:S02]  /*2b70*/  SYNCS.PHASECHK.TRANS64.TRYWAIT P0, [R2+URZ+0x100], R4 ;  /* 0x00010004020075a7 */ /* 0x000ea400080011ff */
[----:B--2---:R-:W-:Y:S05]  /*2b80*/  @!P0 BRA `(.L_x_50) ;  /* 0x0000006000e88947 */ /* 0x004fea0003800000 */
.L_x_143:
[----:B------:R-:W-:Y:S01]  /*2b90*/  ULEA UR4, UR5, UR6, 0x3 ;  /* 0x0000000605047291 */ /* 0x000fe2000f8e18ff */
[----:B--2---:R-:W-:Y:S01]  /*2ba0*/  PRMT R2, RZ, 0x654, R5 ;  /* 0x00000654ff027816 */ /* 0x004fe20000000005 */
[----:B------:R-:W-:Y:S01]  /*2bb0*/  @!P2 IMAD.MOV.U32 R4, RZ, RZ, 0x10 ;  /* 0x00000010ff04a424 */ /* 0x000fe200078e00ff */
[----:B------:R-:W-:Y:S01]  /*2bc0*/  SHF.L.U32 R5, R12, 0x1f, RZ ;  /* 0x0000001f0c057819 */ /* 0x000fe200000006ff */
[----:B------:R-:W-:Y:S01]  /*2bd0*/  UIADD3 UR7, UPT, UPT, UR4, 0xa0, URZ ;  /* 0x000000a004077890 */ /* 0x000fe2000fffe0ff */
[----:B------:R2:W-:Y:S05]  /*2be0*/  SYNCS.ARRIVE.TRANS64.RED.A1T0 RZ, [R2+URZ], RZ ;  /* 0x000000ff02ff79a7 */ /* 0x0005ea00081004ff */
[----:B------:R-:W-:Y:S01]  /*2bf0*/  IMAD.U32 R6, RZ, RZ, UR7 ;  /* 0x00000007ff067e24 */ /* 0x000fe2000f8e00ff */
[----:B------:R-:W3:Y:S04]  /*2c00*/  SYNCS.PHASECHK.TRANS64.TRYWAIT P0, [UR4+0xb0], R5 ;  /* 0x0000b005ff0075a7 */ /* 0x000ee80008001104 */
[----:B------:R-:W-:Y:S01]  /*2c10*/  PRMT R6, R0, 0x654, R6 ;  /* 0x0000065400067816 */ /* 0x000fe20000000006 */
[----:B--23--:R-:W-:Y:S06]  /*2c20*/  @!P0 BRA `(.L_x_51) ;  /* 0x0000006000d48947 */ /* 0x00cfec0003800000 */
.L_x_145:
[----:B------:R-:W-:Y:S01]  /*2c30*/  ULEA UR8, UR5, UR6, 0x4 ;  /* 0x0000000605087291 */ /* 0x000fe2000f8e20ff */
[----:B------:R-:W-:Y:S01]  /*2c40*/  SEL R3, R6, R3, !P2 ;  /* 0x0000000306037207 */ /* 0x000fe20005000000 */
[----:B------:R-:W-:Y:S01]  /*2c50*/  UIADD3 UR9, UPT, UPT, UR4, 0xa0, URZ ;  /* 0x000000a004097890 */ /* 0x000fe2000fffe0ff */
[----:B--2---:R-:W-:Y:S01]  /*2c60*/  LEA R2, R11, UR6, 0x3 ;  /* 0x000000060b027c11 */ /* 0x004fe2000f8e18ff */
[----:B------:R-:W-:Y:S01]  /*2c70*/  UIADD3 UR8, UPT, UPT, UR8, 0x130, URZ ;  /* 0x0000013008087890 */ /* 0x000fe2000fffe0ff */
[----:B------:R2:W-:Y:S01]  /*2c80*/  @!P2 SYNCS.ARRIVE.TRANS64.RED RZ, [R3+URZ], R4 ;  /* 0x0000000403ffa9a7 */ /* 0x0005e200080004ff */
[----:B------:R-:W-:Y:S01]  /*2c90*/  UIADD3 UR4, UPT, UPT, UR5, 0x1, URZ ;  /* 0x0000000105047890 */ /* 0x000fe2000fffe0ff */
[----:B------:R-:W-:-:S03]  /*2ca0*/  VIADD R8, R8, 0x1 ;  /* 0x0000000108087836 */ /* 0x000fc60000000000 */
[----:B------:R-:W-:Y:S02]  /*2cb0*/  UISETP.NE.AND UP0, UPT, UR4, 0x2, UPT ;  /* 0x000000020400788c */ /* 0x000fe4000bf05270 */
[----:B------:R-:W-:Y:S01]  /*2cc0*/  ISETP.NE.AND P0, PT, R8, 0x2, PT ;  /* 0x000000020800780c */ /* 0x000fe20003f05270 */
[----:B------:R-:W-:Y:S06]  /*2cd0*/  UGETNEXTWORKID.BROADCAST [UR8], [UR9] ;  /* 0x00000000080073ca */ /* 0x000fec0008000100 */
[----:B------:R-:W-:Y:S02]  /*2ce0*/  USEL UR7, URZ, 0x1, UP0 ;  /* 0x00000001ff077887 */ /* 0x000fe40008000000 */
[----:B------:R-:W-:-:S04]  /*2cf0*/  USEL UR5, UR4, URZ, UP0 ;  /* 0x000000ff04057287 */ /* 0x000fc80008000000 */
[----:B------:R-:W-:Y:S02]  /*2d00*/  LOP3.LUT R12, R12, UR7, RZ, 0x3c, !PT ;  /* 0x000000070c0c7c12 */ /* 0x000fe4000f8e3cff */
[----:B--2---:R-:W-:-:S04]  /*2d10*/  SHF.L.U32 R4, R10, 0x1f, RZ ;  /* 0x0000001f0a047819 */ /* 0x004fc800000006ff */
[----:B------:R-:W2:Y:S02]  /*2d20*/  SYNCS.PHASECHK.TRANS64.TRYWAIT P1, [R2+URZ+0xa0], R4 ;  /* 0x0000a004020075a7 */ /* 0x000ea400080211ff */
[----:B--2---:R-:W-:Y:S05]  /*2d30*/  @!P1 BRA `(.L_x_52) ;  /* 0x0000006000a89947 */ /* 0x004fea0003800000 */
.L_x_146:
[C---:B--2---:R-:W-:Y:S01]  /*2d40*/  LEA R4, R11.reuse, UR6, 0x4 ;  /* 0x000000060b047c11 */ /* 0x044fe2000f8e20ff */
[----:B------:R-:W-:Y:S01]  /*2d50*/  VIADD R2, R2, 0xb0 ;  /* 0x000000b002027836 */ /* 0x000fe20000000000 */
[----:B------:R-:W-:Y:S01]  /*2d60*/  SEL R8, R8, RZ, P0 ;  /* 0x000000ff08087207 */ /* 0x000fe20000000000 */
[----:B------:R-:W-:-:S03]  /*2d70*/  VIADD R11, R11, 0x1 ;  /* 0x000000010b0b7836 */ /* 0x000fc60000000000 */
[----:B------:R-:W2:Y:S01]  /*2d80*/  LDS.128 R4, [R4+0x130] ;  /* 0x0001300004047984 */ /* 0x000ea20000000c00 */
[----:B------:R-:W-:Y:S02]  /*2d90*/  PRMT R2, RZ, 0x654, R2 ;  /* 0x00000654ff027816 */ /* 0x000fe40000000002 */
[C---:B------:R-:W-:Y:S01]  /*2da0*/  ISETP.NE.AND P1, PT, R11.reuse, 0x2, PT ;  /* 0x000000020b00780c */ /* 0x040fe20003f25270 */
[----:B------:R-:W-:Y:S01]  /*2db0*/  @!PT LDS RZ, [RZ] ;  /* 0x00000000fffff984 */ /* 0x000fe20000000800 */
[----:B------:R-:W-:Y:S01]  /*2dc0*/  @!PT LDS RZ, [RZ] ;  /* 0x00000000fffff984 */ /* 0x000fe20000000800 */
[----:B------:R-:W-:Y:S01]  /*2dd0*/  @!PT LDS RZ, [RZ] ;  /* 0x00000000fffff984 */ /* 0x000fe20000000800 */
[----:B------:R-:W-:Y:S01]  /*2de0*/  @!PT LDS RZ, [RZ] ;  /* 0x00000000fffff984 */ /* 0x000fe20000000800 */
[----:B------:R3:W-:Y:S06]  /*2df0*/  MEMBAR.ALL.CTA ;  /* 0x0000000000007992 */ /* 0x0007ec0000008000 */
[----:B---3--:R-:W3:Y:S01]  /*2e00*/  FENCE.VIEW.ASYNC.S ;  /* 0x00000000000073c6 */ /* 0x008ee20000000000 */
[----:B------:R-:W-:Y:S01]  /*2e10*/  SEL R11, R11, RZ, P1 ;  /* 0x000000ff0b0b7207 */ /* 0x000fe20000800000 */
[----:B---3--:R3:W-:Y:S01]  /*2e20*/  SYNCS.ARRIVE.TRANS64.RED.A1T0 RZ, [R2+URZ], RZ ;  /* 0x000000ff02ff79a7 */ /* 0x0087e200081004ff */
[----:B--2---:R-:W-:-:S02]  /*2e30*/  LOP3.LUT P3, RZ, R6, 0x1, RZ, 0xc0, !PT ;  /* 0x0000000106ff7812 */ /* 0x004fc4000786c0ff */
[----:B------:R-:W-:-:S04]  /*2e40*/  SEL R4, RZ, 0x1, P1 ;  /* 0x00000001ff047807 */ /* 0x000fc80000800000 */
[----:B------:R-:W-:Y:S02]  /*2e50*/  LOP3.LUT R10, R10, R4, RZ, 0x3c, !PT ;  /* 0x000000040a0a7212 */ /* 0x000fe400078e3cff */
[----:B---3--:R-:W-:-:S04]  /*2e60*/  SEL R2, RZ, 0x1, P0 ;  /* 0x00000001ff027807 */ /* 0x008fc80000000000 */
[----:B------:R-:W-:Y:S01]  /*2e70*/  LOP3.LUT R9, R9, R2, RZ, 0x3c, !PT ;  /* 0x0000000209097212 */ /* 0x000fe200078e3cff */
[----:B------:R-:W-:Y:S06]  /*2e80*/  @P3 BRA `(.L_x_53) ;  /* 0xfffffffc002c3947 */ /* 0x000fec000383ffff */
[----:B------:R-:W-:Y:S01]  /*2e90*/  ULEA UR4, UR5, UR6, 0x3 ;  /* 0x0000000605047291 */ /* 0x000fe2000f8e18ff */
[----:B------:R-:W-:-:S08]  /*2ea0*/  SHF.L.U32 R2, R12, 0x1f, RZ ;  /* 0x0000001f0c027819 */ /* 0x000fd000000006ff */
[----:B------:R-:W2:Y:S02]  /*2eb0*/  SYNCS.PHASECHK.TRANS64 P0, [UR4+0xb0], R2 ;  /* 0x0000b002ff0075a7 */ /* 0x000ea40008001004 */
[----:B--2---:R-:W-:Y:S05]  /*2ec0*/  @P0 BRA `(.L_x_54) ;  /* 0x0000000000080947 */ /* 0x004fea0003800000 */
[----:B------:R-:W2:Y:S02]  /*2ed0*/  SYNCS.PHASECHK.TRANS64.TRYWAIT P0, [UR4+0xb0], R2 ;  /* 0x0000b002ff0075a7 */ /* 0x000ea40008001104 */
[----:B--2---:R-:W-:Y:S05]  /*2ee0*/  @!P0 BRA `(.L_x_55) ;  /* 0x0000006000508947 */ /* 0x004fea0003800000 */
.L_x_54:
[----:B------:R-:W-:-:S04]  /*2ef0*/  UIADD3 UR7, UPT, UPT, UR5, 0x1, URZ ;  /* 0x0000000105077890 */ /* 0x000fc8000fffe0ff */
[----:B------:R-:W-:-:S04]  /*2f00*/  UISETP.NE.AND UP0, UPT, UR7, 0x2, UPT ;  /* 0x000000020700788c */ /* 0x000fc8000bf05270 */
[----:B------:R-:W-:Y:S02]  /*2f10*/  USEL UR8, URZ, 0x1, UP0 ;  /* 0x00000001ff087887 */ /* 0x000fe40008000000 */
[----:B------:R-:W-:-:S04]  /*2f20*/  USEL UR7, UR7, URZ, UP0 ;  /* 0x000000ff07077287 */ /* 0x000fc80008000000 */
[----:B------:R-:W-:Y:S01]  /*2f30*/  ULEA UR7, UR7, UR6, 0x3 ;  /* 0x0000000607077291 */ /* 0x000fe2000f8e18ff */
[----:B--2---:R-:W-:-:S04]  /*2f40*/  LOP3.LUT R2, R12, UR8, RZ, 0x3c, !PT ;  /* 0x000000080c027c12 */ /* 0x004fc8000f8e3cff */
[----:B------:R-:W-:-:S04]  /*2f50*/  SHF.L.U32 R0, R2, 0x1f, RZ ;  /* 0x0000001f02007819 */ /* 0x000fc800000006ff */
[----:B------:R-:W2:Y:S02]  /*2f60*/  SYNCS.PHASECHK.TRANS64 P0, [UR7+0xb0], R0 ;  /* 0x0000b000ff0075a7 */ /* 0x000ea40008001007 */
[----:B-12---:R-:W-:Y:S05]  /*2f70*/  @P0 EXIT ;  /* 0x000000000000094d */ /* 0x006fea0003800000 */
[----:B------:R-:W-:Y:S02]  /*2f80*/  SHF.L.U32 R2, R2, 0x1f, RZ ;  /* 0x0000001f02027819 */ /* 0x000fe400000006ff */
[----:B------:R-:W-:-:S07]  /*2f90*/  MOV R0, UR7 ;  /* 0x0000000700007c02 */ /* 0x000fce0008000f00 */
.L_x_56:
[----:B-1----:R1:W2:Y:S02]  /*2fa0*/  SYNCS.PHASECHK.TRANS64.TRYWAIT P0, [R0+URZ+0xb0], R2 ;  /* 0x0000b002000075a7 */ /* 0x0022a400080011ff */
[----:B--2---:R-:W-:Y:S05]  /*2fb0*/  @!P0 NANOSLEEP.SYNCS 0x989680 ;  /* 0x009896800000895d */ /* 0x004fea0003900000 */
[----:B------:R-:W2:Y:S02]  /*2fc0*/  @!P0 SYNCS.PHASECHK.TRANS64 P0, [R0+URZ+0xb0], R2 ;  /* 0x0000b002000085a7 */ /* 0x000ea400080010ff */
[----:B--2---:R-:W-:Y:S05]  /*2fd0*/  @P0 EXIT ;  /* 0x000000000000094d */ /* 0x004fea0003800000 */
[----:B------:R-:W-:Y:S05]  /*2fe0*/  BRA `(.L_x_56) ;  /* 0xfffffffc00ec7947 */ /* 0x000fea000383ffff */
.L_x_49:
[----:B------:R-:W-:Y:S05]  /*2ff0*/  BRA.U UP4, `(.L_x_57) ;  /* 0x0000000d04d07547 */ /* 0x000fea000b800000 */
[----:B------:R-:W-:Y:S01]  /*3000*/  UMOV UR4, 0x40 ;  /* 0x0000004000047882 */ /* 0x000fe20000000000 */
[----:B------:R-:W-:Y:S01]  /*3010*/  NOP ;  /* 0x0000000000007918 */ /* 0x000fe20000000000 */
[----:B------:R-:W-:Y:S01]  /*3020*/  ULEA UR5, UR46, UR4, 0x18 ;  /* 0x000000042e057291 */ /* 0x000fe2000f8ec0ff */
[----:B------:R-:W-:Y:S02]  /*3030*/  UMOV UR6, 0x400 ;  /* 0x0000040000067882 */ /* 0x000fe40000000000 */
[----:B------:R-:W-:-:S06]  /*3040*/  ULEA UR6, UR46, UR6, 0x18 ;  /* 0x000000062e067291 */ /* 0x000fcc000f8ec0ff */
[----:B------:R-:W2:Y:S02]  /*3050*/  LDS.U8 R0, [UR5+0x1c] ;  /* 0x00001c05ff007984 */ /* 0x000ea40008000000 */
[----:B--2---:R-:W-:-:S13]  /*3060*/  ISETP.NE.AND P0, PT, R0, RZ, PT ;  /* 0x000000ff0000720c */ /* 0x004fda0003f05270 */
[----:B------:R-:W-:Y:S05]  /*3070*/  @P0 BRA `(.L_x_58) ;  /* 0x0000000000580947 */ /* 0x000fea0003800000 */
[----:B------:R-:W-:-:S13]  /*3080*/  ELECT P0, URZ, PT ;  /* 0x0000000000ff782f */ /* 0x000fda0003800000 */
[----:B------:R-:W-:Y:S05]  /*3090*/  @!P0 BRA `(.L_x_59) ;  /* 0x0000000000608947 */ /* 0x000fea0003800000 */
[----:B------:R-:W-:Y:S01]  /*30a0*/  UMOV UR4, 0x10 ;  /* 0x0000001000047882 */ /* 0x000fe20000000000 */
[----:B------:R-:W-:Y:S01]  /*30b0*/  HFMA2 R0, -RZ, RZ, 0, 5.9604644775390625e-08 ;  /* 0x00000001ff007431 */ /* 0x000fe200000001ff */
[----:B------:R-:W-:-:S03]  /*30c0*/  MOV R3, 0xffff ;  /* 0x0000ffff00037802 */ /* 0x000fc60000000f00 */
[----:B------:R-:W-:Y:S04]  /*30d0*/  DEPBAR.LE SB2, 0x36 ;  /* 0x0000ad800000791a */ /* 0x000fe80000000000 */
[----:B------:R-:W2:Y:S02]  /*30e0*/  UTCATOMSWS.FIND_AND_SET.ALIGN UP0, UR4, UR4 ;  /* 0x00000004000475e3 */ /* 0x000ea40008000800 */
[----:B--2---:R-:W-:Y:S01]  /*30f0*/  MOV R4, UR4 ;  /* 0x0000000400047c02 */ /* 0x004fe20008000f00 */
[----:B------:R-:W-:Y:S06]  /*3100*/  BRA.U UP0, `(.L_x_60) ;  /* 0x0000000100187547 */ /* 0x000fec000b800000 */
.L_x_61:
[----:B------:R-:W-:Y:S05]  /*3110*/  NANOSLEEP 0x64 ;  /* 0x000000640000795d */ /* 0x000fea0003800000 */
[----:B------:R-:W-:-:S05]  /*3120*/  UMOV UR4, 0x10 ;  /* 0x0000001000047882 */ /* 0x000fca0000000000 */
[----:B------:R-:W-:Y:S04]  /*3130*/  DEPBAR.LE SB2, 0x36 ;  /* 0x0000ad800000791a */ /* 0x000fe80000000000 */
[----:B------:R-:W2:Y:S02]  /*3140*/  UTCATOMSWS.FIND_AND_SET.ALIGN UP0, UR4, UR4 ;  /* 0x00000004000475e3 */ /* 0x000ea40008000800 */
[----:B--2---:R-:W-:Y:S01]  /*3150*/  MOV R4, UR4 ;  /* 0x0000000400047c02 */ /* 0x004fe20008000f00 */
[----:B------:R-:W-:Y:S05]  /*3160*/  BRA.U !UP0, `(.L_x_61) ;  /* 0xfffffffd08e87547 */ /* 0x000fea000b83ffff */
.L_x_60:
[-C--:B------:R-:W-:Y:S02]  /*3170*/  SHF.L.U32 R3, R3, R4.reuse, RZ ;  /* 0x0000000403037219 */ /* 0x080fe400000006ff */
[----:B------:R-:W-:Y:S01]  /*3180*/  SHF.L.U32 R0, R0, R4, RZ ;  /* 0x0000000400007219 */ /* 0x000fe200000006ff */
[----:B------:R-:W-:Y:S02]  /*3190*/  IMAD.SHL.U32 R4, R4, 0x20, RZ ;  /* 0x0000002004047824 */ /* 0x000fe400078e00ff */
[----:B------:R2:W-:Y:S04]  /*31a0*/  ATOMS.OR RZ, [UR5+0x14], R3 ;  /* 0x00001403ffff798c */ /* 0x0005e8000b000005 */
[----:B------:R2:W-:Y:S04]  /*31b0*/  ATOMS.OR RZ, [UR5+0x18], R0 ;  /* 0x00001800ffff798c */ /* 0x0005e8000b000005 */
[----:B------:R2:W-:Y:S01]  /*31c0*/  STS [UR6+0x150], R4 ;  /* 0x00015004ff007988 */ /* 0x0005e20008000806 */
[----:B------:R-:W-:Y:S05]  /*31d0*/  BRA `(.L_x_59) ;  /* 0x0000000000107947 */ /* 0x000fea0003800000 */
.L_x_58:
[----:B------:R-:W-:Y:S02]  /*31e0*/  MOV R0, 0xffffffff ;  /* 0xffffffff00007802 */ /* 0x000fe40000000f00 */
[----:B------:R-:W-:-:S03]  /*31f0*/  MOV R4, 0x3220 ;  /* 0x0000322000047802 */ /* 0x000fc60000000f00 */
[----:B------:R2:W-:Y:S04]  /*3200*/  STS [UR6+0x150], R0 ;  /* 0x00015000ff007988 */ /* 0x0005e80008000806 */
[----:B-12--5:R-:W-:Y:S05]  /*3210*/  CALL.REL.NOINC `($__internal_1_$__cuda_sm10x_tcgen05_guardrail_trap_phase_invalid_during_alloc) ;  /* 0x0000006400547944 */ /* 0x026fea0003c00000 */
.L_x_59:
[----:B------:R-:W-:Y:S05]  /*3220*/  WARPSYNC.ALL ;  /* 0x0000000000007948 */ /* 0x000fea0003800000 */
[----:B------:R-:W3:Y:S01]  /*3230*/  S2UR UR4, SR_CgaCtaId ;  /* 0x00000000000479c3 */ /* 0x000ee20000008800 */
[----:B------:R-:W-:Y:S01]  /*3240*/  UMOV UR27, 0x400 ;  /* 0x00000400001b7882 */ /* 0x000fe20000000000 */
[----:B------:R-:W-:-:S06]  /*3250*/  NOP ;  /* 0x0000000000007918 */ /* 0x000fcc0000000000 */
[----:B------:R-:W-:Y:S06]  /*3260*/  BAR.ARV 0x6, 0xa0 ;  /* 0x0182800000007b1d */ /* 0x000fec0000002000 */
[----:B------:R-:W4:Y:S01]  /*3270*/  LDCU UR5, c[0x0][0x38c] ;  /* 0x00007180ff0577ac */ /* 0x000f220008000800 */
[----:B------:R-:W-:Y:S01]  /*3280*/  LOP3.LUT R2, R2, 0xffff, RZ, 0xc0, !PT ;  /* 0x0000ffff02027812 */ /* 0x000fe200078ec0ff */
[----:B------:R-:W-:Y:S01]  /*3290*/  IMAD.MOV.U32 R11, RZ, RZ, 0x1 ;  /* 0x00000001ff0b7424 */ /* 0x000fe200078e00ff */
[----:B------:R-:W-:Y:S01]  /*32a0*/  CS2R R8, SRZ ;  /* 0x0000000000087805 */ /* 0x000fe2000001ff00 */
[----:B------:R-:W1:Y:S01]  /*32b0*/  LDCU UR7, c[0x0][0x38c] ;  /* 0x00007180ff0777ac */ /* 0x000e620008000800 */
[----:B------:R-:W-:Y:S01]  /*32c0*/  R2UR UR28, R2 ;  /* 0x00000000021c72ca */ /* 0x000fe200000e0000 */
[----:B------:R-:W-:Y:S01]  /*32d0*/  IMAD.MOV.U32 R10, RZ, RZ, RZ ;  /* 0x000000ffff0a7224 */ /* 0x000fe200078e00ff */
[----:B------:R-:W-:Y:S01]  /*32e0*/  UMOV UR30, URZ ;  /* 0x000000ff001e7c82 */ /* 0x000fe20008000000 */
[----:B------:R-:W-:Y:S01]  /*32f0*/  UMOV UR23, URZ ;  /* 0x000000ff00177c82 */ /* 0x000fe20008000000 */
[----:B---3--:R-:W-:Y:S01]  /*3300*/  ULEA UR27, UR4, UR27, 0x18 ;  /* 0x0000001b041b7291 */ /* 0x008fe2000f8ec0ff */
[----:B------:R-:W-:Y:S01]  /*3310*/  UMOV UR38, 0x0 ;  /* 0x0000000000267882 */ /* 0x000fe20000000000 */
[----:B------:R-:W-:-:S02]  /*3320*/  UMOV UR39, 0x43004a0 ;  /* 0x043004a000277882 */ /* 0x000fc40000000000 */
[----:B------:R-:W-:Y:S02]  /*3330*/  UIADD3 UR4, UPT, UPT, UR27, 0x5400, URZ ;  /* 0x000054001b047890 */ /* 0x000fe4000fffe0ff */
[----:B------:R-:W-:Y:S02]  /*3340*/  UIADD3 UR6, UPT, UPT, UR27, 0x11400, URZ ;  /* 0x000114001b067890 */ /* 0x000fe4000fffe0ff */
[----:B----4-:R-:W-:Y:S01]  /*3350*/  UIADD3 UR5, UPT, UPT, UR5, 0x7f, URZ ;  /* 0x0000007f05057890 */ /* 0x010fe2000fffe0ff */
[----:B--2---:R-:W2:Y:S01]  /*3360*/  LDS R0, [UR27+0x150] ;  /* 0x0001501bff007984 */ /* 0x004ea20008000800 */
[----:B-1----:R-:W-:Y:S01]  /*3370*/  UMOV UR36, 0x0 ;  /* 0x0000000000247882 */ /* 0x002fe20000000000 */
[----:B------:R-:W-:Y:S01]  /*3380*/  UMOV UR37, 0x43004a0 ;  /* 0x043004a000257882 */ /* 0x000fe20000000000 */
[----:B------:R-:W-:Y:S02]  /*3390*/  USHF.R.S32.HI UR40, URZ, 0x1f, UR5 ;  /* 0x0000001fff287899 */ /* 0x000fe40008011405 */
[----:B------:R-:W-:-:S02]  /*33a0*/  UISETP.GE.AND UP4, UPT, UR7, 0x1, UPT ;  /* 0x000000010700788c */ /* 0x000fc4000bf86270 */
[----:B------:R-:W-:Y:S02]  /*33b0*/  ULEA.HI UR40, UR40, UR5, URZ, 0x7 ;  /* 0x0000000528287291 */ /* 0x000fe4000f8f38ff */
[----:B------:R-:W-:Y:S02]  /*33c0*/  USHF.R.U32.HI UR5, URZ, 0x4, UR4 ;  /* 0x00000004ff057899 */ /* 0x000fe40008011604 */
[----:B------:R-:W-:Y:S02]  /*33d0*/  USHF.R.S32.HI UR40, URZ, 0x7, UR40 ;  /* 0x00000007ff287899 */ /* 0x000fe40008011428 */
[----:B------:R-:W-:Y:S02]  /*33e0*/  USHF.R.U32.HI UR4, URZ, 0x4, UR6 ;  /* 0x00000004ff047899 */ /* 0x000fe40008011606 */
[----:B------:R-:W-:Y:S02]  /*33f0*/  UISETP.LT.AND UP0, UPT, UR40, 0x1, UPT ;  /* 0x000000012800788c */ /* 0x000fe4000bf01270 */
[----:B------:R-:W-:-:S02]  /*3400*/  ULOP3.LUT UR5, UR5, 0x3fff, URZ, 0xc0, !UPT ;  /* 0x00003fff05057892 */ /* 0x000fc4000f8ec0ff */
[----:B------:R-:W-:Y:S02]  /*3410*/  ULOP3.LUT UR4, UR4, 0x3fff, URZ, 0xc0, !UPT ;  /* 0x00003fff04047892 */ /* 0x000fe4000f8ec0ff */
[----:B------:R-:W-:Y:S02]  /*3420*/  USEL UR41, UR40, 0x1, !UP0 ;  /* 0x0000000128297887 */ /* 0x000fe4000c000000 */
[----:B------:R-:W-:Y:S02]  /*3430*/  ULOP3.LUT UR29, UR5, 0x10000, URZ, 0xfc, !UPT ;  /* 0x00010000051d7892 */ /* 0x000fe4000f8efcff */
[----:B------:R-:W-:Y:S02]  /*3440*/  ULOP3.LUT UR4, UR4, 0x10000, URZ, 0xfc, !UPT ;  /* 0x0001000004047892 */ /* 0x000fe4000f8efcff */
[----:B------:R-:W-:Y:S01]  /*3450*/  UIADD3 UR41, UPT, UPT, -UR41, URZ, URZ ;  /* 0x000000ff29297290 */ /* 0x000fe2000fffe1ff */
[----:B------:R-:W-:Y:S01]  /*3460*/  UMOV UR34, 0x0 ;  /* 0x0000000000227882 */ /* 0x000fe20000000000 */
[----:B------:R-:W-:Y:S01]  /*3470*/  UMOV UR35, 0x43004a0 ;  /* 0x043004a000237882 */ /* 0x000fe20000000000 */
[----:B------:R-:W-:Y:S01]  /*3480*/  UMOV UR32, 0x0 ;  /* 0x0000000000207882 */ /* 0x000fe20000000000 */
[----:B------:R-:W-:Y:S01]  /*3490*/  UMOV UR33, 0x43004a0 ;  /* 0x043004a000217882 */ /* 0x000fe20000000000 */
[----:B--2---:R-:W-:-:S15]  /*34a0*/  R2UR UR42, R0 ;  /* 0x00000000002a72ca */ /* 0x004fde00000e0000 */
.L_x_68:
[----:B------:R-:W-:Y:S02]  /*34b0*/  LEA R0, R10, UR27, 0x3 ;  /* 0x0000001b0a007c11 */ /* 0x000fe4000f8e18ff */
[----:B------:R-:W-:Y:S02]  /*34c0*/  SHF.L.U32 R2, R9, 0x1f, RZ ;  /* 0x0000001f09027819 */ /* 0x000fe400000006ff */
[----:B------:R-:W-:Y:S01]  /*34d0*/  PLOP3.LUT P0, PT, PT, PT, UP4, 0x80, 0x8 ;  /* 0x000000000008781c */ /* 0x000fe20003f0f048 */
[----:B------:R-:W-:Y:S01]  /*34e0*/  VIADD R3, R0, 0xb0 ;  /* 0x000000b000037836 */ /* 0x000fe20000000000 */
[----:B-1----:R-:W1:Y:S02]  /*34f0*/  SYNCS.PHASECHK.TRANS64.TRYWAIT P1, [R0+URZ+0xa0], R2 ;  /* 0x0000a002000075a7 */ /* 0x002e6400080211ff */
[----:B-1-3--:R-:W-:Y:S09]  /*3500*/  @!P1 BRA `(.L_x_62) ;  /* 0x0000005800e09947 */ /* 0x00aff20003800000 */
.L_x_148:
[----:B------:R-:W-:Y:S01]  /*3510*/  LEA R4, R10, UR27, 0x4 ;  /* 0x0000001b0a047c11 */ /* 0x000fe2000f8e20ff */
[----:B------:R-:W-:Y:S01]  /*3520*/  @UP4 ULEA UR5, UR23, UR27, 0x3 ;  /* 0x0000001b17054291 */ /* 0x000fe2000f8e18ff */
[----:B------:R-:W-:Y:S01]  /*3530*/  PLOP3.LUT P2, PT, PT, PT, PT, 0x80, 0x8 ;  /* 0x000000000008781c */ /* 0x000fe20003f4f070 */
[----:B------:R-:W-:Y:S01]  /*3540*/  ULEA UR31, UR30, UR27, 0x3 ;  /* 0x0000001b1e1f7291 */ /* 0x000fe2000f8e18ff */
[----:B------:R-:W-:Y:S02]  /*3550*/  PRMT R3, RZ, 0x654, R3 ;  /* 0x00000654ff037816 */ /* 0x000fe40000000003 */
[----:B------:R-:W2:Y:S01]  /*3560*/  LDS.128 R4, [R4+0x130] ;  /* 0x0001300004047984 */ /* 0x000ea20000000c00 */
[----:B-1----:R-:W-:Y:S02]  /*3570*/  @P0 SHF.L.U32 R2, R8, 0x1f, RZ ;  /* 0x0000001f08020819 */ /* 0x002fe400000006ff */
[----:B------:R-:W-:Y:S01]  /*3580*/  SHF.L.U32 R0, R11, 0x1f, RZ ;  /* 0x0000001f0b007819 */ /* 0x000fe200000006ff */
[----:B------:R-:W-:Y:S01]  /*3590*/  @!PT LDS RZ, [RZ] ;  /* 0x00000000fffff984 */ /* 0x000fe20000000800 */
[----:B------:R-:W-:Y:S01]  /*35a0*/  @!PT LDS RZ, [RZ] ;  /* 0x00000000fffff984 */ /* 0x000fe20000000800 */
[----:B------:R-:W-:Y:S01]  /*35b0*/  @!PT LDS RZ, [RZ] ;  /* 0x00000000fffff984 */ /* 0x000fe20000000800 */
[----:B------:R-:W-:Y:S01]  /*35c0*/  @!PT LDS RZ, [RZ] ;  /* 0x00000000fffff984 */ /* 0x000fe20000000800 */
[----:B------:R1:W-:Y:S06]  /*35d0*/  MEMBAR.ALL.CTA ;  /* 0x0000000000007992 */ /* 0x0003ec0000008000 */
[----:B-1----:R-:W1:Y:S02]  /*35e0*/  FENCE.VIEW.ASYNC.S ;  /* 0x00000000000073c6 */ /* 0x002e640000000000 */
[----:B-1----:R1:W-:Y:S01]  /*35f0*/  SYNCS.ARRIVE.TRANS64.RED.A1T0 RZ, [R3+URZ], RZ ;  /* 0x000000ff03ff79a7 */ /* 0x0023e200081004ff */
[----:B------:R1:W3:Y:S01]  /*3600*/  @P0 SYNCS.PHASECHK.TRANS64.TRYWAIT P2, [UR5], R2 ;  /* 0x00000002ff0005a7 */ /* 0x0002e20008041105 */
[----:B------:R-:W-:Y:S01]  /*3610*/  ULEA.HI UR5, UR30, UR30, URZ, 0x1 ;  /* 0x0000001e1e057291 */ /* 0x000fe2000f8f08ff */
[----:B--2---:R-:W-:-:S03]  /*3620*/  LOP3.LUT P1, RZ, R6, 0x1, RZ, 0xc0, !PT ;  /* 0x0000000106ff7812 */ /* 0x004fc6000782c0ff */
[----:B------:R-:W-:Y:S02]  /*3630*/  ULOP3.LUT UR6, UR5, 0xffe, URZ, 0xc0, !UPT ;  /* 0x00000ffe05067892 */ /* 0x000fe4000f8ec0ff */
[----:B------:R-:W-:Y:S02]  /*3640*/  USHF.R.U32.HI UR22, URZ, 0x1, UR5 ;  /* 0x00000001ff167899 */ /* 0x000fe40008011605 */
[----:B------:R-:W-:Y:S02]  /*3650*/  UIADD3 UR5, UPT, UPT, -UR6, UR30, URZ ;  /* 0x0000001e06057290 */ /* 0x000fe4000fffe1ff */
[----:B------:R-:W-:-:S04]  /*3660*/  UIMAD UR22, UR22, 0xc0, UR42 ;  /* 0x000000c0161678a4 */ /* 0x000fc8000f8e022a */
[----:B------:R-:W-:Y:S01]  /*3670*/  ULEA UR22, UR5, UR22, 0x14 ;  /* 0x0000001605167291 */ /* 0x000fe2000f8ea0ff */
[----:B------:R-:W2:Y:S02]  /*3680*/  SYNCS.PHASECHK.TRANS64.TRYWAIT P0, [UR31+0xe0], R0 ;  /* 0x0000e000ff0075a7 */ /* 0x000ea4000800111f */
[----:B-123--:R-:W-:Y:S09]  /*3690*/  @!P0 BRA `(.L_x_63) ;  /* 0x0000005800908947 */ /* 0x00eff20003800000 */
.L_x_150:
[----:B------:R-:W-:Y:S01]  /*36a0*/  IADD3 R10, PT, PT, R10, 0x1, RZ ;  /* 0x000000010a0a7810 */ /* 0x000fe20007ffe0ff */
[----:B------:R-:W-:Y:S06]  /*36b0*/  BRA.U !UP4, `(.L_x_64) ;  /* 0x000000010cc07547 */ /* 0x000fec000b800000 */
[----:B------:R-:W-:Y:S01]  /*36c0*/  UPLOP3.LUT UP2, UPT, UPT, UPT, UPT, 0x40, 0x4 ;  /* 0x000000000004789c */ /* 0x000fe20003f4e870 */
[----:B------:R-:W-:Y:S01]  /*36d0*/  UMOV UR25, UR41 ;  /* 0x0000002900197c82 */ /* 0x000fe20008000000 */
[----:B------:R-:W-:Y:S01]  /*36e0*/  UMOV UR24, UR40 ;  /* 0x0000002800187c82 */ /* 0x000fe20008000000 */
[----:B------:R-:W-:-:S08]  /*36f0*/  UMOV UR5, UR23 ;  /* 0x0000001700057c82 */ /* 0x000fd00008000000 */
.L_x_67:
[----:B------:R-:W-:Y:S02]  /*3700*/  UIADD3 UR25, UPT, UPT, UR25, 0x1, URZ ;  /* 0x0000000119197890 */ /* 0x000fe4000fffe0ff */
[----:B--2---:R-:W-:Y:S02]  /*3710*/  ULEA UR7, UR5, UR27, 0x3 ;  /* 0x0000001b05077291 */ /* 0x004fe4000f8e18ff */
[----:B------:R-:W-:Y:S01]  /*3720*/  UISETP.NE.AND UP3, UPT, UR25, URZ, UPT ;  /* 0x000000ff1900728c */ /* 0x000fe2000bf65270 */
[----:B---3--:R-:W-:Y:S10]  /*3730*/  @P2 BRA `(.L_x_65) ;  /* 0x00000000000c2947 */ /* 0x008ff40003800000 */
[----:B-1----:R-:W-:Y:S04]  /*3740*/  SHF.L.U32 R2, R8, 0x1f, RZ ;  /* 0x0000001f08027819 */ /* 0x002fe800000006ff */
[----:B------:R-:W1:Y:S02]  /*3750*/  SYNCS.PHASECHK.TRANS64.TRYWAIT P0, [UR7], R2 ;  /* 0x00000002ff0075a7 */ /* 0x000e640008001107 */
[----:B-1----:R-:W-:Y:S05]  /*3760*/  @!P0 BRA `(.L_x_66) ;  /* 0x0000005800748947 */ /* 0x002fea0003800000 */
.L_x_65:
[----:B------:R-:W-:Y:S01]  /*3770*/  UISETP.NE.AND UP0, UPT, UR24, 0x1, UPT ;  /* 0x000000011800788c */ /* 0x000fe2000bf05270 */
[----:B------:R-:W-:Y:S01]  /*3780*/  PLOP3.LUT P2, PT, PT, PT, PT, 0x80, 0x8 ;  /* 0x000000000008781c */ /* 0x000fe20003f4f070 */
[----:B------:R-:W-:Y:S02]  /*3790*/  UIADD3 UR6, UPT, UPT, UR5, 0x1, URZ ;  /* 0x0000000105067890 */ /* 0x000fe4000fffe0ff */
[----:B------:R-:W-:Y:S02]  /*37a0*/  UIADD3 UR26, UPT, UPT, UR7, 0x30, URZ ;  /* 0x00000030071a7890 */ /* 0x000fe4000fffe0ff */
[----:B------:R-:W-:Y:S01]  /*37b0*/  UISETP.NE.AND UP1, UPT, UR6, 0x6, UPT ;  /* 0x000000060600788c */ /* 0x000fe2000bf25270 */
[----:B------:R-:W-:Y:S01]  /*37c0*/  PLOP3.LUT P0, PT, PT, PT, UP0, 0x80, 0x8 ;  /* 0x000000000008781c */ /* 0x000fe20003f0f008 */
[----:B------:R-:W-:Y:S02]  /*37d0*/  UIADD3 UR24, UPT, UPT, UR24, -0x1, URZ ;  /* 0xffffffff18187890 */ /* 0x000fe4000fffe0ff */
[----:B------:R-:W-:Y:S02]  /*37e0*/  USEL UR8, URZ, 0x1, UP1 ;  /* 0x00000001ff087887 */ /* 0x000fe40008800000 */
[----:B------:R-:W-:Y:S01]  /*37f0*/  USEL UR23, UR6, URZ, UP1 ;  /* 0x000000ff06177287 */ /* 0x000fe20008800000 */
[----:B------:R-:W-:Y:S01]  /*3800*/  UMOV UR7, 0x40004040 ;  /* 0x4000404000077882 */ /* 0x000fe20000000000 */
[----:B------:R-:W-:Y:S02]  /*3810*/  UMOV UR9, 0x40004040 ;  /* 0x4000404000097882 */ /* 0x000fe40000000000 */
[----:B------:R-:W-:Y:S01]  /*3820*/  @UP0 ULEA UR6, UR23, UR27, 0x3 ;  /* 0x0000001b17060291 */ /* 0x000fe2000f8e18ff */
[----:B------:R-:W-:Y:S01]  /*3830*/  LOP3.LUT R8, R8, UR8, RZ, 0x3c, !PT ;  /* 0x0000000808087c12 */ /* 0x000fe2000f8e3cff */
[----:B------:R-:W-:Y:S01]  /*3840*/  ULEA UR8, UR5, UR29, 0x9 ;  /* 0x0000001d05087291 */ /* 0x000fe2000f8e48ff */
[----:B------:R-:W-:Y:S02]  /*3850*/  UMOV UR21, 0x40004040 ;  /* 0x4000404000157882 */ /* 0x000fe40000000000 */
[----:B-1----:R-:W-:Y:S01]  /*3860*/  @P0 SHF.L.U32 R0, R8, 0x1f, RZ ;  /* 0x0000001f08000819 */ /* 0x002fe200000006ff */
[----:B------:R-:W-:Y:S02]  /*3870*/  UIADD3 UR18, UPT, UPT, UR8, 0x2, URZ ;  /* 0x0000000208127890 */ /* 0x000fe4000fffe0ff */
[----:B------:R-:W-:Y:S01]  /*3880*/  UIADD3 UR14, UPT, UPT, UR8, 0x4, URZ ;  /* 0x00000004080e7890 */ /* 0x000fe2000fffe0ff */
[----:B------:R2:W3:Y:S01]  /*3890*/  @P0 SYNCS.PHASECHK.TRANS64.TRYWAIT P2, [UR6], R0 ;  /* 0x00000000ff0005a7 */ /* 0x0004e20008041106 */
[----:B------:R-:W-:Y:S02]  /*38a0*/  UIMAD UR6, UR5, 0x600, UR4 ;  /* 0x00000600050678a4 */ /* 0x000fe4000f8e0204 */
[----:B------:R-:W-:Y:S02]  /*38b0*/  UIADD3 UR10, UPT, UPT, UR8, 0x6, URZ ;  /* 0x00000006080a7890 */ /* 0x000fe4000fffe0ff */
[----:B------:R-:W-:Y:S02]  /*38c0*/  UIADD3 UR20, UPT, UPT, UR6, 0x2, URZ ;  /* 0x0000000206147890 */ /* 0x000fe4000fffe0ff */
[----:B------:R-:W-:Y:S02]  /*38d0*/  UIADD3 UR16, UPT, UPT, UR6, 0x4, URZ ;  /* 0x0000000406107890 */ /* 0x000fe4000fffe0ff */
[----:B------:R-:W-:Y:S01]  /*38e0*/  UIADD3 UR12, UPT, UPT, UR6, 0x6, URZ ;  /* 0x00000006060c7890 */ /* 0x000fe2000fffe0ff */
[----:B------:R2:W-:Y:S01]  /*38f0*/  UTCIMMA gdesc[UR8], gdesc[UR6], tmem[UR22], tmem[UR38], idesc[UR39], UP2 ;  /* 0x00ff2606080075ea */ /* 0x0005e20009000116 */
[----:B------:R-:W-:Y:S01]  /*3900*/  UPLOP3.LUT UP2, UPT, UPT, UPT, UPT, 0x80, 0x8 ;  /* 0x000000000008789c */ /* 0x000fe20003f4f070 */
[----:B------:R-:W-:Y:S01]  /*3910*/  UMOV UR19, 0x40004040 ;  /* 0x4000404000137882 */ /* 0x000fe20000000000 */
[----:B------:R-:W-:Y:S01]  /*3920*/  UMOV UR17, 0x40004040 ;  /* 0x4000404000117882 */ /* 0x000fe20000000000 */
[----:B------:R2:W-:Y:S01]  /*3930*/  UTCIMMA gdesc[UR18], gdesc[UR20], tmem[UR22], tmem[UR36], idesc[UR37], UPT ;  /* 0x00ff2414120075ea */ /* 0x0005e2000b800116 */
[----:B------:R-:W-:Y:S01]  /*3940*/  UMOV UR15, 0x40004040 ;  /* 0x40004040000f7882 */ /* 0x000fe20000000000 */
[----:B------:R-:W-:Y:S01]  /*3950*/  UMOV UR13, 0x40004040 ;  /* 0x40004040000d7882 */ /* 0x000fe20000000000 */
[----:B------:R-:W-:Y:S01]  /*3960*/  UMOV UR11, 0x40004040 ;  /* 0x40004040000b7882 */ /* 0x000fe20000000000 */
[----:B------:R2:W-:Y:S01]  /*3970*/  UTCIMMA gdesc[UR14], gdesc[UR16], tmem[UR22], tmem[UR34], idesc[UR35], UPT ;  /* 0x00ff22100e0075ea */ /* 0x0005e2000b800116 */
[----:B------:R2:W-:Y:S01]  /*3980*/  UTCIMMA gdesc[UR10], gdesc[UR12], tmem[UR22], tmem[UR32], idesc[UR33], UPT ;  /* 0x00ff200c0a0075ea */ /* 0x0005e2000b800116 */
[----:B------:R2:W-:Y:S01]  /*3990*/  UTCBAR.MULTICAST [UR26], URZ, UR28 ;  /* 0x000000ff1a0073e9 */ /* 0x0005e2000800081c */
[----:B------:R-:W-:Y:S01]  /*39a0*/  UMOV UR5, UR23 ;  /* 0x0000001700057c82 */ /* 0x000fe20008000000 */
[----:B------:R-:W-:Y:S05]  /*39b0*/  BRA.U UP3, `(.L_x_67) ;  /* 0xfffffffd03507547 */ /* 0x000fea000b83ffff */
.L_x_64:
[----:B------:R-:W-:Y:S01]  /*39c0*/  UIADD3 UR5, UPT, UPT, UR30, 0x1, URZ ;  /* 0x000000011e057890 */ /* 0x000fe2000fffe0ff */
[C---:B------:R-:W-:Y:S01]  /*39d0*/  ISETP.NE.AND P0, PT, R10.reuse, 0x2, PT ;  /* 0x000000020a00780c */ /* 0x040fe20003f05270 */
[----:B--2---:R-:W-:Y:S02]  /*39e0*/  UIADD3 UR6, UPT, UPT, UR31, 0xc0, URZ ;  /* 0x000000c01f067890 */ /* 0x004fe4000fffe0ff */
[----:B------:R-:W-:Y:S01]  /*39f0*/  UISETP.NE.AND UP0, UPT, UR5, 0x4, UPT ;  /* 0x000000040500788c */ /* 0x000fe2000bf05270 */
[----:B-1----:R-:W-:Y:S02]  /*3a00*/  SEL R0, RZ, 0x1, P0 ;  /* 0x00000001ff007807 */ /* 0x002fe40000000000 */
[----:B------:R-:W-:Y:S01]  /*3a10*/  SEL R10, R10, RZ, P0 ;  /* 0x000000ff0a0a7207 */ /* 0x000fe20000000000 */
[----:B------:R-:W-:Y:S01]  /*3a20*/  USEL UR7, URZ, 0x1, UP0 ;  /* 0x00000001ff077887 */ /* 0x000fe20008000000 */
[----:B------:R-:W-:Y:S01]  /*3a30*/  LOP3.LUT R9, R9, R0, RZ, 0x3c, !PT ;  /* 0x0000000009097212 */ /* 0x000fe200078e3cff */
[----:B------:R-:W-:Y:S01]  /*3a40*/  USEL UR30, UR5, URZ, UP0 ;  /* 0x000000ff051e7287 */ /* 0x000fe20008000000 */
[----:B------:R1:W-:Y:S03]  /*3a50*/  UTCBAR [UR6], URZ ;  /* 0x000000ff060073e9 */ /* 0x0003e600080000ff */
[----:B------:R-:W-:Y:S01]  /*3a60*/  LOP3.LUT R11, R11, UR7, RZ, 0x3c, !PT ;  /* 0x000000070b0b7c12 */ /* 0x000fe2000f8e3cff */
[----:B------:R-:W-:Y:S07]  /*3a70*/  @P1 BRA `(.L_x_68) ;  /* 0xfffffff8008c1947 */ /* 0x000fee000383ffff */
[----:B------:R-:W2:Y:S01]  /*3a80*/  S2UR UR8, SR_CgaCtaId ;  /* 0x00000000000879c3 */ /* 0x000ea20000008800 */
[----:B------:R-:W-:Y:S01]  /*3a90*/  ELECT P0, URZ, PT ;  /* 0x0000000000ff782f */ /* 0x000fe20003800000 */
[----:B------:R-:W-:Y:S01]  /*3aa0*/  IMAD.MOV.U32 R0, RZ, RZ, 0x1 ;  /* 0x00000001ff007424 */ /* 0x000fe200078e00ff */
[----:B------:R-:W-:Y:S01]  /*3ab0*/  UIADD3 UR27, UPT, UPT, UR27, 0xe0, URZ ;  /* 0x000000e01b1b7890 */ /* 0x000fe2000fffe0ff */
[----:B------:R-:W-:Y:S01]  /*3ac0*/  SHF.L.U32 R2, R11, 0x1f, RZ ;  /* 0x0000001f0b027819 */ /* 0x000fe200000006ff */
[----:B------:R-:W-:-:S03]  /*3ad0*/  UMOV UR4, 0x40 ;  /* 0x0000004000047882 */ /* 0x000fc60000000000 */
[----:B------:R-:W-:Y:S01]  /*3ae0*/  UVIRTCOUNT.DEALLOC.SMPOOL 0x80 ;  /* 0x000000800000784c */ /* 0x000fe20000000000 */
[----:B--2---:R-:W-:Y:S02]  /*3af0*/  ULEA UR8, UR8, UR4, 0x18 ;  /* 0x0000000408087291 */ /* 0x004fe4000f8ec0ff */
[----:B------:R-:W-:-:S07]  /*3b00*/  ULEA UR4, UR30, UR27, 0x3 ;  /* 0x0000001b1e047291 */ /* 0x000fce000f8e18ff */
[----:B------:R2:W-:Y:S02]  /*3b10*/  @P0 STS.U8 [UR8+0x1c], R0 ;  /* 0x00001c00ff000988 */ /* 0x0005e40008000008 */
[----:B------:R-:W4:Y:S02]  /*3b20*/  SYNCS.PHASECHK.TRANS64.TRYWAIT P0, [UR4], R2 ;  /* 0x00000002ff0075a7 */ /* 0x000f240008001104 */
[----:B--2-4-:R-:W-:Y:S05]  /*3b30*/  @!P0 BRA `(.L_x_69) ;  /* 0x0000005400988947 */ /* 0x014fea0003800000 */
.L_x_153:
[----:B------:R-:W-:-:S04]  /*3b40*/  UIADD3 UR4, UPT, UPT, UR30, 0x1, URZ ;  /* 0x000000011e047890 */ /* 0x000fc8000fffe0ff */
[----:B------:R-:W-:-:S04]  /*3b50*/  UISETP.NE.AND UP0, UPT, UR4, 0x4, UPT ;  /* 0x000000040400788c */ /* 0x000fc8000bf05270 */
[----:B-1----:R-:W-:Y:S02]  /*3b60*/  USEL UR6, URZ, 0x1, UP0 ;  /* 0x00000001ff067887 */ /* 0x002fe40008000000 */
[----:B------:R-:W-:-:S04]  /*3b70*/  USEL UR4, UR4, URZ, UP0 ;  /* 0x000000ff04047287 */ /* 0x000fc80008000000 */
[----:B------:R-:W-:Y:S01]  /*3b80*/  ULEA UR5, UR4, UR27, 0x3 ;  /* 0x0000001b04057291 */ /* 0x000fe2000f8e18ff */
[----:B--2---:R-:W-:-:S04]  /*3b90*/  LOP3.LUT R2, R11, UR6, RZ, 0x3c, !PT ;  /* 0x000000060b027c12 */ /* 0x004fc8000f8e3cff */
[----:B------:R-:W-:-:S04]  /*3ba0*/  SHF.L.U32 R3, R2, 0x1f, RZ ;  /* 0x0000001f02037819 */ /* 0x000fc800000006ff */
[----:B------:R-:W1:Y:S02]  /*3bb0*/  SYNCS.PHASECHK.TRANS64.TRYWAIT P0, [UR5], R3 ;  /* 0x00000003ff0075a7 */ /* 0x000e640008001105 */
[----:B-1----:R-:W-:Y:S05]  /*3bc0*/  @!P0 BRA `(.L_x_70) ;  /* 0x00000054008c8947 */ /* 0x002fea0003800000 */
.L_x_155:
        /* <DEDUP_REMOVED lines=9> */
.L_x_157:
[----:B------:R-:W-:-:S04]  /*3c60*/  UIADD3 UR4, UPT, UPT, UR4, 0x1, URZ ;  /* 0x0000000104047890 */ /* 0x000fc8000fffe0ff */
[----:B------:R-:W-:-:S04]  /*3c70*/  UISETP.NE.AND UP0, UPT, UR4, 0x4, UPT ;  /* 0x000000040400788c */ /* 0x000fc8000bf05270 */
[----:B------:R-:W-:Y:S02]  /*3c80*/  USEL UR5, URZ, 0x1, UP0 ;  /* 0x00000001ff057887 */ /* 0x000fe40008000000 */
[----:B------:R-:W-:-:S04]  /*3c90*/  USEL UR4, UR4, URZ, UP0 ;  /* 0x000000ff04047287 */ /* 0x000fc80008000000 */
[----:B------:R-:W-:Y:S01]  /*3ca0*/  ULEA UR4, UR4, UR27, 0x3 ;  /* 0x0000001b04047291 */ /* 0x000fe2000f8e18ff */
[----:B------:R-:W-:-:S04]  /*3cb0*/  LOP3.LUT R2, R2, UR5, RZ, 0x3c, !PT ;  /* 0x0000000502027c12 */ /* 0x000fc8000f8e3cff */
[----:B------:R-:W-:-:S04]  /*3cc0*/  SHF.L.U32 R2, R2, 0x1f, RZ ;  /* 0x0000001f02027819 */ /* 0x000fc800000006ff */
[----:B------:R-:W2:Y:S02]  /*3cd0*/  SYNCS.PHASECHK.TRANS64.TRYWAIT P0, [UR4], R2 ;  /* 0x00000002ff0075a7 */ /* 0x000ea40008001104 */
[----:B--2---:R-:W-:Y:S05]  /*3ce0*/  @!P0 BRA `(.L_x_72) ;  /* 0x0000005400748947 */ /* 0x004fea0003800000 */
.L_x_159:
[----:B------:R-:W-:Y:S01]  /*3cf0*/  NOP ;  /* 0x0000000000007918 */ /* 0x000fe20000000000 */
[----:B-1----:R-:W1:Y:S01]  /*3d00*/  LDS R0, [UR8+0x14] ;  /* 0x00001408ff007984 */ /* 0x002e620008000800 */
[----:B------:R-:W-:Y:S01]  /*3d10*/  ULOP3.LUT UR4, UR42, 0xffff, URZ, 0xc0, !UPT ;  /* 0x0000ffff2a047892 */ /* 0x000fe2000f8ec0ff */
[----:B------:R-:W-:Y:S01]  /*3d20*/  UMOV UR5, 0xffff ;  /* 0x0000ffff00057882 */ /* 0x000fe20000000000 */
[----:B------:R-:W-:Y:S02]  /*3d30*/  UMOV UR6, 0x1 ;  /* 0x0000000100067882 */ /* 0x000fe40000000000 */
[----:B------:R-:W-:-:S04]  /*3d40*/  USHF.R.U32.HI UR4, URZ, 0x5, UR4 ;  /* 0x00000005ff047899 */ /* 0x000fc80008011604 */
[----:B------:R-:W-:Y:S02]  /*3d50*/  USHF.L.U32 UR5, UR5, UR4, URZ ;  /* 0x0000000405057299 */ /* 0x000fe400080006ff */
[----:B------:R-:W-:-:S04]  /*3d60*/  USHF.L.U32 UR4, UR6, UR4, URZ ;  /* 0x0000000406047299 */ /* 0x000fc800080006ff */
[----:B-1----:R-:W-:-:S04]  /*3d70*/  LOP3.LUT R0, R0, UR5, RZ, 0xc0, !PT ;  /* 0x0000000500007c12 */ /* 0x002fc8000f8ec0ff */
[----:B------:R-:W-:-:S13]  /*3d80*/  ISETP.NE.AND P0, PT, R0, UR5, PT ;  /* 0x0000000500007c0c */ /* 0x000fda000bf05270 */
[----:B------:R-:W-:Y:S05]  /*3d90*/  @P0 BRA `(.L_x_73) ;  /* 0x0000000000580947 */ /* 0x000fea0003800000 */
[----:B------:R-:W1:Y:S02]  /*3da0*/  LDS R0, [UR8+0x18] ;  /* 0x00001808ff007984 */ /* 0x000e640008000800 */
[----:B-1----:R-:W-:-:S04]  /*3db0*/  LOP3.LUT R0, R0, UR4, RZ, 0xc0, !PT ;  /* 0x0000000400007c12 */ /* 0x002fc8000f8ec0ff */
[----:B------:R-:W-:-:S13]  /*3dc0*/  ISETP.NE.AND P0, PT, R0, UR4, PT ;  /* 0x0000000400007c0c */ /* 0x000fda000bf05270 */
[----:B------:R-:W-:Y:S05]  /*3dd0*/  @P0 BRA `(.L_x_74) ;  /* 0x00000000003c0947 */ /* 0x000fea0003800000 */
[----:B------:R-:W1:Y:S01]  /*3de0*/  S2R R2, SR_LANEID ;  /* 0x0000000000027919 */ /* 0x000e620000000000 */
[----:B------:R-:W-:-:S06]  /*3df0*/  ULOP3.LUT UR5, URZ, UR5, URZ, 0x33, !UPT ;  /* 0x00000005ff057292 */ /* 0x000fcc000f8e33ff */
[----:B------:R-:W-:-:S04]  /*3e00*/  IMAD.U32 R0, RZ, RZ, UR5 ;  /* 0x00000005ff007e24 */ /* 0x000fc8000f8e00ff */
[----:B------:R2:W4:Y:S02]  /*3e10*/  REDUX UR7, R0 ;  /* 0x00000000000773c4 */ /* 0x0005240000000000 */
[----:B------:R1:W-:Y:S01]  /*3e20*/  UTCATOMSWS.AND URZ, UR5 ;  /* 0x0000000500ff79e3 */ /* 0x0003e20008000000 */
[----:B--2---:R-:W-:Y:S01]  /*3e30*/  LOP3.LUT R0, RZ, UR4, RZ, 0x33, !PT ;  /* 0x00000004ff007c12 */ /* 0x004fe2000f8e33ff */
[----:B------:R-:W-:Y:S02]  /*3e40*/  VOTEU.ANY UR4, UPT, PT ;  /* 0x0000000000047886 */ /* 0x000fe400038e0100 */
[----:B------:R-:W-:Y:S02]  /*3e50*/  UFLO.U32 UR4, UR4 ;  /* 0x00000004000472bd */ /* 0x000fe400080e0000 */
[----:B------:R-:W2:Y:S04]  /*3e60*/  REDUX UR6, R0 ;  /* 0x00000000000673c4 */ /* 0x000ea80000000000 */
[----:B-1----:R-:W-:-:S02]  /*3e70*/  ISETP.EQ.U32.AND P0, PT, R2, UR4, PT ;  /* 0x0000000402007c0c */ /* 0x002fc4000bf02070 */
[----:B----4-:R-:W-:-:S11]  /*3e80*/  MOV R2, UR7 ;  /* 0x0000000700027c02 */ /* 0x010fd60008000f00 */
[----:B------:R1:W-:Y:S01]  /*3e90*/  @P0 ATOMS.AND RZ, [UR8+0x14], R2 ;  /* 0x00001402ffff098c */ /* 0x0003e2000a800008 */
[----:B--2---:R-:W-:-:S05]  /*3ea0*/  IMAD.U32 R0, RZ, RZ, UR6 ;  /* 0x00000006ff007e24 */ /* 0x004fca000f8e00ff */
[----:B------:R1:W-:Y:S01]  /*3eb0*/  @P0 ATOMS.AND RZ, [UR8+0x18], R0 ;  /* 0x00001800ffff098c */ /* 0x0003e2000a800008 */
[----:B------:R-:W-:Y:S05]  /*3ec0*/  BRA `(.L_x_75) ;  /* 0x0000000000147947 */ /* 0x000fea0003800000 */
.L_x_74:
[----:B------:R-:W-:Y:S02]  /*3ed0*/  MOV R2, 0x3ef0 ;  /* 0x00003ef000027802 */ /* 0x000fe40000000f00 */
[----:B---3-5:R-:W-:Y:S05]  /*3ee0*/  CALL.REL.NOINC `($__internal_0_$__cuda_sm10x_tcgen05_guardrail_trap_col_being_dealloced_not_returned_by_alloc) ;  /* 0x0000005800147944 */ /* 0x028fea0003c00000 */
[----:B------:R-:W-:Y:S05]  /*3ef0*/  BRA `(.L_x_75) ;  /* 0x0000000000087947 */ /* 0x000fea0003800000 */
.L_x_73:
[----:B------:R-:W-:Y:S02]  /*3f00*/  MOV R2, 0x3f20 ;  /* 0x00003f2000027802 */ /* 0x000fe40000000f00 */
[----:B---3-5:R-:W-:Y:S05]  /*3f10*/  CALL.REL.NOINC `($__internal_2_$__cuda_sm10x_tcgen05_guardrail_trap_unallocated_columns_being_dealloced) ;  /* 0x0000005800207944 */ /* 0x028fea0003c00000 */
.L_x_75:
[----:B------:R-:W-:Y:S01]  /*3f20*/  NOP ;  /* 0x0000000000007918 */ /* 0x000fe20000000000 */
[----:B------:R-:W-:Y:S05]  /*3f30*/  EXIT ;  /* 0x000000000000794d */ /* 0x000fea0003800000 */
.L_x_57:
[----:B------:R-:W-:-:S09]  /*3f40*/  UISETP.NE.OR UP0, UPT, UR21, 0x3, !UP3 ;  /* 0x000000031500788c */ /* 0x000fd2000df05670 */
[----:B------:R-:W-:Y:S05]  /*3f50*/  BRA.U UP0, `(.L_x_76) ;  /* 0x00000011001c7547 */ /* 0x000fea000b800000 */
[----:B------:R-:W2:Y:S01]  /*3f60*/  LDCU.64 UR4, c[0x0][0x888] ;  /* 0x00011100ff0477ac */ /* 0x000ea20008000a00 */
[----:B------:R-:W3:Y:S01]  /*3f70*/  LDC.64 R12, c[0x0][0x348] ;  /* 0x0000d200ff0c7b82 */ /* 0x000ee20000000a00 */
[----:B------:R-:W-:Y:S02]  /*3f80*/  HFMA2 R9, -RZ, RZ, 0, 0 ;  /* 0x00000000ff097431 */ /* 0x000fe400000001ff */
[----:B------:R-:W-:Y:S01]  /*3f90*/  IMAD.MOV.U32 R11, RZ, RZ, 0x1 ;  /* 0x00000001ff0b7424 */ /* 0x000fe200078e00ff */
[----:B------:R-:W4:Y:S01]  /*3fa0*/  LDCU UR38, c[0x0][0x370] ;  /* 0x00006e00ff2677ac */ /* 0x000f220008000800 */
[----:B------:R-:W-:Y:S01]  /*3fb0*/  IMAD.MOV.U32 R10, RZ, RZ, RZ ;  /* 0x000000ffff0a7224 */ /* 0x000fe200078e00ff */
[----:B------:R-:W-:Y:S01]  /*3fc0*/  MOV R3, 0x1000 ;  /* 0x0000100000037802 */ /* 0x000fe20000000f00 */
[----:B------:R-:W4:Y:S01]  /*3fd0*/  LDCU.128 UR32, c[0x0][0xb10] ;  /* 0x00016200ff2077ac */ /* 0x000f220008000c00 */
[----:B------:R-:W1:Y:S01]  /*3fe0*/  LDCU UR37, c[0x0][0x374] ;  /* 0x00006e80ff2577ac */ /* 0x000e620008000800 */
[----:B------:R-:W1:Y:S01]  /*3ff0*/  LDCU.64 UR30, c[0x0][0x890] ;  /* 0x00011200ff1e77ac */ /* 0x000e620008000a00 */
[----:B------:R-:W1:Y:S01]  /*4000*/  LDCU UR15, c[0x0][0xb0c] ;  /* 0x00016180ff0f77ac */ /* 0x000e620008000800 */
[----:B--2---:R-:W-:Y:S01]  /*4010*/  UISETP.NE.U32.AND UP0, UPT, UR4, URZ, UPT ;  /* 0x000000ff0400728c */ /* 0x004fe2000bf05070 */
[----:B------:R-:W2:Y:S01]  /*4020*/  LDCU UR44, c[0x0][0xb20] ;  /* 0x00016400ff2c77ac */ /* 0x000ea20008000800 */
[----:B------:R-:W2:Y:S01]  /*4030*/  LDCU UR4, c[0x0][0xb30] ;  /* 0x00016600ff0477ac */ /* 0x000ea20008000800 */
[----:B------:R-:W-:Y:S01]  /*4040*/  UMOV UR21, 0x400 ;  /* 0x0000040000157882 */ /* 0x000fe20000000000 */
[----:B----4-:R-:W-:-:S02]  /*4050*/  UIMAD.WIDE.U32 UR6, UR38, UR32, URZ ;  /* 0x00000020260672a5 */ /* 0x010fc4000f8e00ff */
[----:B-1----:R-:W-:Y:S02]  /*4060*/  UIMAD.WIDE.U32 UR8, UR37, UR35, URZ ;  /* 0x00000023250872a5 */ /* 0x002fe4000f8e00ff */
[----:B------:R-:W-:Y:S02]  /*4070*/  ULEA UR21, UR46, UR21, 0x18 ;  /* 0x000000152e157291 */ /* 0x000fe4000f8ec0ff */
[----:B------:R-:W-:Y:S02]  /*4080*/  USEL UR39, URZ, 0x1, UP6 ;  /* 0x00000001ff277887 */ /* 0x000fe4000b000000 */
[----:B------:R-:W-:Y:S02]  /*4090*/  UISETP.NE.U32.AND UP6, UPT, UR30, URZ, UPT ;  /* 0x000000ff1e00728c */ /* 0x000fe4000bfc5070 */
[----:B------:R-:W-:Y:S02]  /*40a0*/  UIADD3 UR40, UPT, UPT, UR21, 0x70, URZ ;  /* 0x0000007015287890 */ /* 0x000fe4000fffe0ff */
[----:B------:R-:W-:-:S02]  /*40b0*/  UISETP.NE.AND.EX UP5, UPT, UR5, URZ, UPT, UP0 ;  /* 0x000000ff0500728c */ /* 0x000fc4000bfa5300 */
[----:B------:R-:W-:Y:S01]  /*40c0*/  UISETP.NE.AND UP0, UPT, UR42, 0x1, UPT ;  /* 0x000000012a00788c */ /* 0x000fe2000bf05270 */
[----:B------:R-:W-:Y:S01]  /*40d0*/  UMOV UR6, UR7 ;  /* 0x0000000700067c82 */ /* 0x000fe20008000000 */
[----:B------:R-:W-:Y:S01]  /*40e0*/  UMOV UR41, UR9 ;  /* 0x0000000900297c82 */ /* 0x000fe20008000000 */
[----:B------:R-:W-:Y:S02]  /*40f0*/  UISETP.NE.AND UP0, UPT, UR15, 0x1, UPT ;  /* 0x000000010f00788c */ /* 0x000fe4000bf05270 */
[----:B------:R-:W-:Y:S02]  /*4100*/  UPLOP3.LUT UP4, UPT, UPT, UPT, UPT, 0x40, 0x4 ;  /* 0x000000000004789c */ /* 0x000fe40003f8e870 */
[----:B------:R-:W-:Y:S01]  /*4110*/  UISETP.GE.AND UP2, UPT, UR42, 0x1, UPT ;  /* 0x000000012a00788c */ /* 0x000fe2000bf46270 */
[----:B------:R-:W1:Y:S01]  /*4120*/  LDCU.64 UR22, c[0x0][0xb28] ;  /* 0x00016500ff1677ac */ /* 0x000e620008000a00 */
[----:B------:R-:W-:Y:S02]  /*4130*/  UISETP.NE.AND.EX UP6, UPT, UR31, URZ, UPT, UP6 ;  /* 0x000000ff1f00728c */ /* 0x000fe4000bfc5360 */
[----:B------:R-:W-:-:S02]  /*4140*/  UIADD3 UR25, UPT, UPT, UR21, 0x60, URZ ;  /* 0x0000006015197890 */ /* 0x000fc4000fffe0ff */
[----:B------:R-:W-:Y:S02]  /*4150*/  UIADD3 UR17, UPT, UPT, UR21, 0x68, URZ ;  /* 0x0000006815117890 */ /* 0x000fe4000fffe0ff */
[----:B------:R-:W-:Y:S02]  /*4160*/  UPRMT UR40, UR46, 0x654, UR40 ;  /* 0x000006542e287896 */ /* 0x000fe40008000028 */
[----:B------:R-:W-:Y:S02]  /*4170*/  USHF.R.U32.HI UR43, URZ, UR33, UR6 ;  /* 0x00000021ff2b7299 */ /* 0x000fe40008011606 */
[----:B--2---:R-:W-:Y:S02]  /*4180*/  USHF.R.U32.HI UR41, URZ, UR44, UR41 ;  /* 0x0000002cff297299 */ /* 0x004fe40008011629 */
[----:B------:R-:W-:Y:S02]  /*4190*/  UISETP.NE.AND UP0, UPT, UR34, 0x1, UPT ;  /* 0x000000012200788c */ /* 0x000fe4000bf05270 */
[----:B---3--:R-:W-:-:S11]  /*41a0*/  UISETP.NE.AND UP3, UPT, UR4, 0x1, UPT ;  /* 0x000000010400788c */ /* 0x008fd6000bf65270 */
.L_x_86:
[C---:B------:R-:W-:Y:S02]  /*41b0*/  LEA R8, R10.reuse, UR21, 0x3 ;  /* 0x000000150a087c11 */ /* 0x040fe4000f8e18ff */
[----:B------:R-:W-:Y:S02]  /*41c0*/  SHF.L.U32 R0, R9, 0x1f, RZ ;  /* 0x0000001f09007819 */ /* 0x000fe400000006ff */
[----:B------:R-:W-:Y:S02]  /*41d0*/  LEA R4, R10, UR21, 0x4 ;  /* 0x000000150a047c11 */ /* 0x000fe4000f8e20ff */
[----:B--2---:R-:W2:Y:S02]  /*41e0*/  SYNCS.PHASECHK.TRANS64.TRYWAIT P0, [R8+URZ+0xa0], R0 ;  /* 0x0000a000080075a7 */ /* 0x004ea400080011ff */
[----:B--2---:R-:W-:Y:S05]  /*41f0*/  @!P0 BRA `(.L_x_77) ;  /* 0x0000005000488947 */ /* 0x004fea0003800000 */
.L_x_160:
[----:B------:R-:W3:Y:S01]  /*4200*/  LDS.128 R4, [R4+0x130] ;  /* 0x0001300004047984 */ /* 0x000ee20000000c00 */
[----:B------:R-:W-:Y:S01]  /*4210*/  UISETP.GE.AND UP0, UPT, UR42, 0x1, UPT ;  /* 0x000000012a00788c */ /* 0x000fe2000bf06270 */
[----:B------:R-:W-:Y:S01]  /*4220*/  @!PT LDS RZ, [RZ] ;  /* 0x00000000fffff984 */ /* 0x000fe20000000800 */
[----:B------:R-:W-:Y:S01]  /*4230*/  @!PT LDS RZ, [RZ] ;  /* 0x00000000fffff984 */ /* 0x000fe20000000800 */
[----:B------:R-:W-:Y:S01]  /*4240*/  @!PT LDS RZ, [RZ] ;  /* 0x00000000fffff984 */ /* 0x000fe20000000800 */
[----:B------:R-:W-:Y:S01]  /*4250*/  @!PT LDS RZ, [RZ] ;  /* 0x00000000fffff984 */ /* 0x000fe20000000800 */
[----:B------:R4:W-:Y:S06]  /*4260*/  MEMBAR.ALL.CTA ;  /* 0x0000000000007992 */ /* 0x0009ec0000008000 */
[----:B----4-:R-:W4:Y:S01]  /*4270*/  FENCE.VIEW.ASYNC.S ;  /* 0x00000000000073c6 */ /* 0x010f220000000000 */
[----:B---3--:R-:W-:Y:S11]  /*4280*/  LOP3.LUT P0, RZ, R6, 0x1, RZ, 0xc0, !PT ;  /* 0x0000000106ff7812 */ /* 0x008ff6000780c0ff */
[----:B------:R-:W-:Y:S02]  /*4290*/  @!UPT UIADD3 URZ, UPT, UPT, URZ, URZ, URZ ;  /* 0x000000fffffff290 */ /* 0x000fe4000fffe0ff */
[----:B----4-:R-:W-:Y:S01]  /*42a0*/  VOTEU.ANY UP2, P0 ;  /* 0x0000000000ff7886 */ /* 0x010fe20000040100 */
[----:B------:R-:W-:Y:S11]  /*42b0*/  PLOP3.LUT P0, PT, PT, PT, UP2, 0x80, 0x8 ;  /* 0x000000000008781c */ /* 0x000ff60003f0f028 */
[----:B------:R-:W-:Y:S02]  /*42c0*/  @!UPT UIADD3 URZ, UPT, UPT, URZ, URZ, URZ ;  /* 0x000000fffffff290 */ /* 0x000fe4000fffe0ff */
[----:B--2---:R-:W-:Y:S02]  /*42d0*/  @P0 SHF.R.U32.HI R0, RZ, 0x10, R5 ;  /* 0x00000010ff000819 */ /* 0x004fe40000011605 */
[----:B------:R-:W-:Y:S02]  /*42e0*/  @P0 MOV R2, R4 ;  /* 0x0000000400020202 */ /* 0x000fe40000000f00 */
[----:B------:R-:W-:Y:S01]  /*42f0*/  @P0 R2UR UR4, R0 ;  /* 0x00000000000402ca */ /* 0x000fe200000e0000 */
[----:B------:R-:W-:Y:S01]  /*4300*/  VIADD R0, R8, 0xb0 ;  /* 0x000000b008007836 */ /* 0x000fe20000000000 */
[----:B------:R-:W-:Y:S02]  /*4310*/  @P0 LOP3.LUT R4, R5, 0xffff, RZ, 0xc0, !PT ;  /* 0x0000ffff05040812 */ /* 0x000fe400078ec0ff */
[----:B------:R-:W-:Y:S02]  /*4320*/  @P0 R2UR UR6, R2 ;  /* 0x00000000020602ca */ /* 0x000fe400000e0000 */
[----:B------:R-:W-:Y:S02]  /*4330*/  PRMT R0, RZ, 0x654, R0 ;  /* 0x00000654ff007816 */ /* 0x000fe40000000000 */
[----:B------:R-:W-:Y:S02]  /*4340*/  @P0 R2UR UR5, R4 ;  /* 0x00000000040502ca */ /* 0x000fe400000e0000 */
[----:B------:R2:W-:Y:S03]  /*4350*/  SYNCS.ARRIVE.TRANS64.RED.A1T0 RZ, [R0+URZ], RZ ;  /* 0x000000ff00ff79a7 */ /* 0x0005e600081004ff */
[----:B------:R-:W-:Y:S04]  /*4360*/  @UP2 UMOV UR29, UR4 ;  /* 0x00000004001d2c82 */ /* 0x000fe80008000000 */
[----:B------:R-:W-:Y:S04]  /*4370*/  @UP2 UMOV UR14, UR6 ;  /* 0x00000006000e2c82 */ /* 0x000fe80008000000 */
[----:B------:R-:W-:Y:S01]  /*4380*/  @UP2 UMOV UR13, UR5 ;  /* 0x00000005000d2c82 */ /* 0x000fe20008000000 */
[----:B------:R-:W-:Y:S05]  /*4390*/  BRA.U !UP0, `(.L_x_78) ;  /* 0x0000000108c07547 */ /* 0x000fea000b800000 */
[----:B------:R-:W-:Y:S02]  /*43a0*/  UIMAD.WIDE.U32 UR8, UR13, UR35, URZ ;  /* 0x000000230d0872a5 */ /* 0x000fe4000f8e00ff */
[----:B------:R-:W-:Y:S02]  /*43b0*/  UP2UR UR12, UPR, URZ, 0x4 ;  /* 0x00000004ff0c7883 */ /* 0x000fe40008000000 */
[----:B------:R-:W-:Y:S02]  /*43c0*/  UISETP.NE.AND UP2, UPT, UR34, 0x1, UPT ;  /* 0x000000012200788c */ /* 0x000fe4000bf45270 */
[----:B------:R-:W-:Y:S02]  /*43d0*/  UIMAD.WIDE.U32 UR10, UR14, UR32, URZ ;  /* 0x000000200e0a72a5 */ /* 0x000fe4000f8e00ff */
[----:B------:R-:W-:Y:S02]  /*43e0*/  USEL UR4, UR37, UR41, !UP2 ;  /* 0x0000002925047287 */ /* 0x000fe4000d000000 */
[----:B------:R-:W-:Y:S02]  /*43f0*/  UISETP.NE.AND UP0, UPT, UR15, 0x1, UPT ;  /* 0x000000010f00788c */ /* 0x000fe4000bf05270 */
[----:B------:R-:W-:Y:S02]  /*4400*/  UP2UR UR16, UPR, URZ, 0x2 ;  /* 0x00000002ff107883 */ /* 0x000fe40008000000 */
[----:B------:R-:W-:Y:S02]  /*4410*/  UISETP.NE.AND UP1, UPT, UR42, 0x1, UPT ;  /* 0x000000012a00788c */ /* 0x000fe4000bf25270 */
[----:B-1----:R-:W-:Y:S02]  /*4420*/  UIMAD.WIDE.U32 UR18, UR4, UR22, URZ ;  /* 0x00000016041272a5 */ /* 0x002fe4000f8e00ff */
[----:B------:R-:W-:Y:S01]  /*4430*/  USEL UR7, UR38, UR43, !UP0 ;  /* 0x0000002b26077287 */ /* 0x000fe2000c000000 */
[----:B------:R-:W-:Y:S02]  /*4440*/  UMOV UR5, UR9 ;  /* 0x0000000900057c82 */ /* 0x000fe40008000000 */
[----:B------:R-:W-:Y:S02]  /*4450*/  USHF.R.U32.HI UR6, URZ, UR44, UR5 ;  /* 0x0000002cff067299 */ /* 0x000fe40008011605 */
[----:B------:R-:W-:Y:S02]  /*4460*/  UIMAD.WIDE.U32 UR26, UR7, UR22, URZ ;  /* 0x00000016071a72a5 */ /* 0x000fe4000f8e00ff */
[----:B------:R-:W-:Y:S02]  /*4470*/  USEL UR6, UR13, UR6, !UP2 ;  /* 0x000000060d067287 */ /* 0x000fe4000d000000 */
[----:B------:R-:W-:Y:S01]  /*4480*/  UISETP.NE.AND UP2, UPT, UR12, URZ, UPT ;  /* 0x000000ff0c00728c */ /* 0x000fe2000bf45270 */
[----:B------:R-:W-:Y:S01]  /*4490*/  UMOV UR5, UR11 ;  /* 0x0000000b00057c82 */ /* 0x000fe20008000000 */
[----:B------:R-:W-:Y:S02]  /*44a0*/  UIMAD.WIDE.U32 UR10, UR6, UR22, URZ ;  /* 0x00000016060a72a5 */ /* 0x000fe4000f8e00ff */
[----:B------:R-:W-:Y:S03]  /*44b0*/  USHF.R.U32.HI UR8, URZ, UR33, UR5 ;  /* 0x00000021ff087299 */ /* 0x000fe60008011605 */
[----:B------:R-:W-:Y:S02]  /*44c0*/  UMOV UR5, UR19 ;  /* 0x0000001300057c82 */ /* 0x000fe40008000000 */
[----:B------:R-:W-:Y:S03]  /*44d0*/  @UP1 USHF.R.U32.HI UR4, URZ, UR23, UR5 ;  /* 0x00000017ff041299 */ /* 0x000fe60008011605 */
[----:B------:R-:W-:Y:S01]  /*44e0*/  UMOV UR5, UR27 ;  /* 0x0000001b00057c82 */ /* 0x000fe20008000000 */
[----:B------:R-:W-:Y:S02]  /*44f0*/  UIMAD UR4, UR42, UR4, URZ ;  /* 0x000000042a0472a4 */ /* 0x000fe4000f8e02ff */
[----:B------:R-:W-:Y:S02]  /*4500*/  @UP1 USHF.R.U32.HI UR7, URZ, UR23, UR5 ;  /* 0x00000017ff071299 */ /* 0x000fe40008011605 */
[----:B------:R-:W-:Y:S02]  /*4510*/  USEL UR5, UR14, UR8, !UP0 ;  /* 0x000000080e057287 */ /* 0x000fe4000c000000 */
[----:B------:R-:W-:Y:S02]  /*4520*/  UIMAD UR8, UR42, UR7, URZ ;  /* 0x000000072a0872a4 */ /* 0x000fe4000f8e02ff */
[----:B------:R-:W-:Y:S03]  /*4530*/  UISETP.GE.AND UP0, UPT, UR6, UR4, UPT ;  /* 0x000000040600728c */ /* 0x000fe6000bf06270 */
[----:B------:R-:W-:Y:S01]  /*4540*/  UMOV UR4, UR11 ;  /* 0x0000000b00047c82 */ /* 0x000fe20008000000 */
[----:B------:R-:W-:Y:S02]  /*4550*/  UISETP.GE.OR UP0, UPT, UR5, UR8, UP0 ;  /* 0x000000080500728c */ /* 0x000fe40008706670 */
[----:B------:R-:W-:Y:S02]  /*4560*/  USHF.R.U32.HI UR4, URZ, UR23, UR4 ;  /* 0x00000017ff047299 */ /* 0x000fe40008011604 */
[----:B------:R-:W-:Y:S02]  /*4570*/  UIMAD.WIDE.U32 UR8, UR5, UR22, URZ ;  /* 0x00000016050872a5 */ /* 0x000fe4000f8e00ff */
[----:B------:R-:W-:Y:S04]  /*4580*/  USEL UR10, UR6, UR4, !UP1 ;  /* 0x00000004060a7287 */ /* 0x000fe8000c800000 */
[----:B------:R-:W-:Y:S01]  /*4590*/  UIADD3 UR11, UPT, UPT, -UR10, URZ, URZ ;  /* 0x000000ff0a0b7290 */ /* 0x000fe2000fffe1ff */
[----:B------:R-:W-:Y:S02]  /*45a0*/  @!UP0 UMOV UR4, UR9 ;  /* 0x0000000900048c82 */ /* 0x000fe40008000000 */
[----:B------:R-:W-:Y:S02]  /*45b0*/  @!UP0 USHF.R.U32.HI UR4, URZ, UR23, UR4 ;  /* 0x00000017ff048299 */ /* 0x000fe40008011604 */
[----:B------:R-:W-:Y:S02]  /*45c0*/  UIMAD UR8, UR42, UR11, UR6 ;  /* 0x0000000b2a0872a4 */ /* 0x000fe4000f8e0206 */
[----:B------:R-:W-:Y:S02]  /*45d0*/  @!UP0 USEL UR4, UR5, UR4, !UP1 ;  /* 0x0000000405048287 */ /* 0x000fe4000c800000 */
[----:B------:R-:W-:Y:S02]  /*45e0*/  UISETP.NE.AND UP1, UPT, UR16, URZ, UPT ;  /* 0x000000ff1000728c */ /* 0x000fe4000bf25270 */
[----:B------:R-:W-:Y:S02]  /*45f0*/  @!UP0 UIMAD UR8, UR7, UR8, UR4 ;  /* 0x00000008070882a4 */ /* 0x000fe4000f8e0204 */
[----:B------:R-:W-:Y:S02]  /*4600*/  @!UP0 UIADD3 UR9, UPT, UPT, UR10, -UR4, URZ ;  /* 0x800000040a098290 */ /* 0x000fe4000fffe0ff */
[----:B------:R-:W-:Y:S02]  /*4610*/  UIADD3 UR4, UPT, UPT, -UR5, URZ, URZ ;  /* 0x000000ff05047290 */ /* 0x000fe4000fffe1ff */
[----:B------:R-:W-:Y:S02]  /*4620*/  UIADD3 UR7, UPT, UPT, -UR6, URZ, URZ ;  /* 0x000000ff06077290 */ /* 0x000fe4000fffe1ff */
[----:B------:R-:W-:Y:S02]  /*4630*/  @!UP0 UIMAD UR6, UR9, UR42, UR5 ;  /* 0x0000002a090682a4 */ /* 0x000fe4000f8e0205 */
[----:B------:R-:W-:Y:S02]  /*4640*/  UIMAD UR14, UR15, UR4, UR14 ;  /* 0x000000040f0e72a4 */ /* 0x000fe4000f8e020e */
[----:B------:R-:W-:Y:S01]  /*4650*/  UIMAD UR13, UR34, UR7, UR13 ;  /* 0x00000007220d72a4 */ /* 0x000fe2000f8e020d */
[----:B------:R-:W-:Y:S02]  /*4660*/  @!UP0 UMOV UR5, UR8 ;  /* 0x0000000800058c82 */ /* 0x000fe40008000000 */
[----:B------:R-:W-:Y:S02]  /*4670*/  UIMAD UR14, UR5, UR15, UR14 ;  /* 0x0000000f050e72a4 */ /* 0x000fe4000f8e020e */
[----:B------:R-:W-:Y:S11]  /*4680*/  UIMAD UR13, UR6, UR34, UR13 ;  /* 0x00000022060d72a4 */ /* 0x000ff6000f8e020d */
[----:B------:R-:W-:Y:S01]  /*4690*/  @!UPT UIADD3 URZ, UPT, UPT, URZ, URZ, URZ ;  /* 0x000000fffffff290 */ /* 0x000fe2000fffe0ff */
.L_x_78:
[----:B------:R-:W3:Y:S01]  /*46a0*/  @!UP3 LDCU.128 UR8, c[0x0][0xb10] ;  /* 0x00016200ff08b7ac */ /* 0x000ee20008000c00 */
[----:B------:R-:W-:Y:S02]  /*46b0*/  ISETP.NE.U32.AND P0, PT, RZ, UR30, PT ;  /* 0x0000001eff007c0c */ /* 0x000fe4000bf05070 */
[----:B------:R-:W-:Y:S02]  /*46c0*/  SHF.L.U32 R4, R11, 0x1f, RZ ;  /* 0x0000001f0b047819 */ /* 0x000fe400000006ff */
[----:B------:R-:W-:Y:S01]  /*46d0*/  ISETP.NE.AND.EX P0, PT, RZ, UR31, PT, P0 ;  /* 0x0000001fff007c0c */ /* 0x000fe2000bf05300 */
[----:B------:R-:W4:Y:S01]  /*46e0*/  @!UP3 LDCU UR5, c[0x0][0xb0c] ;  /* 0x00016180ff05b7ac */ /* 0x000f220008000800 */
[----:B------:R-:W-:Y:S02]  /*46f0*/  USHF.L.U32 UR27, UR20, 0x6, URZ ;  /* 0x00000006141b7899 */ /* 0x000fe400080006ff */
[----:B------:R-:W-:Y:S02]  /*4700*/  UIMAD UR26, UR24, 0xc0, URZ ;  /* 0x000000c0181a78a4 */ /* 0x000fe4000f8e02ff */
[----:B---3--:R-:W-:Y:S07]  /*4710*/  UIMAD.WIDE.U32 UR6, UR14, UR8, URZ ;  /* 0x000000080e0672a5 */ /* 0x008fee000f8e00ff */
[----:B------:R-:W-:Y:S01]  /*4720*/  @!UP3 UMOV UR4, UR7 ;  /* 0x000000070004bc82 */ /* 0x000fe20008000000 */
[----:B----4-:R-:W-:Y:S02]  /*4730*/  @!UP3 UISETP.NE.AND UP0, UPT, UR5, 0x1, UPT ;  /* 0x000000010500b88c */ /* 0x010fe4000bf05270 */
[----:B------:R-:W-:Y:S02]  /*4740*/  @!UP3 USHF.R.U32.HI UR4, URZ, UR9, UR4 ;  /* 0x00000009ff04b299 */ /* 0x000fe40008011604 */
[----:B------:R-:W-:Y:S02]  /*4750*/  UIMAD.WIDE.U32 UR6, UR13, UR11, URZ ;  /* 0x0000000b0d0672a5 */ /* 0x000fe4000f8e00ff */
[----:B------:R-:W-:Y:S02]  /*4760*/  @!UP3 USEL UR8, UR14, UR4, !UP0 ;  /* 0x000000040e08b287 */ /* 0x000fe4000c000000 */
[----:B------:R-:W-:Y:S03]  /*4770*/  @!UP3 UISETP.NE.AND UP0, UPT, UR10, 0x1, UPT ;  /* 0x000000010a00b88c */ /* 0x000fe6000bf05270 */
[----:B------:R-:W-:Y:S02]  /*4780*/  @!UP3 UMOV UR6, UR7 ;  /* 0x000000070006bc82 */ /* 0x000fe40008000000 */
[----:B------:R-:W3:Y:S02]  /*4790*/  @!UP3 LDCU UR4, c[0x0][0xb20] ;  /* 0x00016400ff04b7ac */ /* 0x000ee40008000800 */
[----:B---3--:R-:W-:Y:S04]  /*47a0*/  @!UP3 USHF.R.U32.HI UR6, URZ, UR4, UR6 ;  /* 0x00000004ff06b299 */ /* 0x008fe80008011606 */
[----:B------:R-:W-:Y:S04]  /*47b0*/  @!UP3 USEL UR6, UR13, UR6, !UP0 ;  /* 0x000000060d06b287 */ /* 0x000fe8000c000000 */
[----:B------:R-:W-:Y:S02]  /*47c0*/  @!UP3 UIADD3 UR4, UPT, UPT, -UR8, UR6, URZ ;  /* 0x000000060804b290 */ /* 0x000fe4000fffe1ff */
[----:B------:R-:W-:Y:S02]  /*47d0*/  @!UP3 UIADD3 UR6, UPT, UPT, UR8, -UR6, URZ ;  /* 0x800000060806b290 */ /* 0x000fe4000fffe0ff */
[----:B------:R-:W-:Y:S02]  /*47e0*/  @!UP3 UIMAD UR14, UR4, UR5, UR14 ;  /* 0x00000005040eb2a4 */ /* 0x000fe4000f8e020e */
[----:B------:R-:W-:Y:S01]  /*47f0*/  @!UP3 UIMAD UR13, UR6, UR10, UR13 ;  /* 0x0000000a060db2a4 */ /* 0x000fe2000f8e020d */
[----:B------:R-:W-:Y:S11]  /*4800*/  BRA.U UP4, `(.L_x_79) ;  /* 0x0000000104107547 */ /* 0x000ff6000b800000 */
[----:B------:R-:W-:Y:S04]  /*4810*/  MOV R2, UR39 ;  /* 0x0000002700027c02 */ /* 0x000fe80008000f00 */
[----:B------:R-:W-:Y:S04]  /*4820*/  SHF.L.U32 R2, R2, 0x1f, RZ ;  /* 0x0000001f02027819 */ /* 0x000fe800000006ff */
[----:B------:R-:W3:Y:S02]  /*4830*/  SYNCS.PHASECHK.TRANS64.TRYWAIT P1, [UR21+0x98], R2 ;  /* 0x00009802ff0075a7 */ /* 0x000ee40008021115 */
[----:B---3--:R-:W-:Y:S05]  /*4840*/  @!P1 BRA `(.L_x_80) ;  /* 0x0000004800c89947 */ /* 0x008fea0003800000 */
.L_x_79:
[----:B------:R-:W-:Y:S05]  /*4850*/  BRA.U !UP6, `(.L_x_81) ;  /* 0x000000010e387547 */ /* 0x000fea000b800000 */
[----:B------:R-:W-:Y:S01]  /*4860*/  UPLOP3.LUT UP1, UPT, UPT, UPT, UP5, 0x80, 0x8 ;  /* 0x000000000008789c */ /* 0x000fe20003f2f050 */
[----:B--2---:R-:W-:Y:S01]  /*4870*/  HFMA2 R0, -RZ, RZ, 0, 5.9604644775390625e-08 ;  /* 0x00000001ff007431 */ /* 0x004fe200000001ff */
[----:B------:R-:W2:Y:S01]  /*4880*/  LDCU.64 UR8, c[0x0][0x358] ;  /* 0x00006b00ff0877ac */ /* 0x000ea20008000a00 */
[----:B------:R-:W-:Y:S03]  /*4890*/  IMAD.MOV.U32 R77, RZ, RZ, 0x1 ;  /* 0x00000001ff4d7424 */ /* 0x000fe600078e00ff */
[----:B------:R-:W-:Y:S05]  /*48a0*/  PLOP3.LUT P1, PT, PT, PT, UP1, 0x80, 0x8 ;  /* 0x000000000008781c */ /* 0x000fea0003f2f018 */
[----:B------:R-:W3:Y:S01]  /*48b0*/  @UP1 LDCU.64 UR4, c[0x0][0x888] ;  /* 0x00011100ff0417ac */ /* 0x000ee20008000a00 */
[----:B------:R-:W-:Y:S07]  /*48c0*/  @UP1 UIMAD UR6, UR36, UR30, URZ ;  /* 0x0000001e240612a4 */ /* 0x000fee000f8e02ff */
[----:B------:R-:W-:Y:S01]  /*48d0*/  @!P1 PRMT R77, R0, 0x7610, R77 ;  /* 0x00007610004d9816 */ /* 0x000fe2000000004d */
[----:B---3--:R-:W-:Y:S06]  /*48e0*/  @UP1 UIMAD.WIDE UR4, UR6, 0x4, UR4 ;  /* 0x00000004060418a5 */ /* 0x008fec000f8e0204 */
[----:B-----5:R-:W-:Y:S01]  /*48f0*/  IMAD.U32 R40, RZ, RZ, UR4 ;  /* 0x00000004ff287e24 */ /* 0x020fe2000f8e00ff */
[----:B------:R-:W-:Y:S04]  /*4900*/  MOV R41, UR5 ;  /* 0x0000000500297c02 */ /* 0x000fe80008000f00 */
[----:B------:R-:W3:Y:S01]  /*4910*/  @!UP1 LDCU UR4, c[0x0][0x880] ;  /* 0x00011000ff0497ac */ /* 0x000ee20008000800 */
[----:B--2---:R4:W5:Y:S02]  /*4920*/  @P1 LDG.E R40, desc[UR8][R40.64] ;  /* 0x0000000828281981 */ /* 0x004964000c1e1900 */
[----:B---34-:R-:W-:Y:S07]  /*4930*/  @!P1 IMAD.U32 R40, RZ, RZ, UR4 ;  /* 0x00000004ff289e24 */ /* 0x018fee000f8e00ff */
.L_x_81:
[----:B-----5:R-:W-:Y:S01]  /*4940*/  @!P0 ISETP.EQ.AND P2, PT, R40, RZ, PT ;  /* 0x000000ff2800820c */ /* 0x020fe20003f42270 */
[----:B------:R-:W-:Y:S01]  /*4950*/  @!UPT UIADD3 URZ, UPT, UPT, URZ, URZ, URZ ;  /* 0x000000fffffff290 */ /* 0x000fe2000fffe0ff */
[----:B------:R-:W-:Y:S11]  /*4960*/  @!P0 BRA `(.L_x_82) ;  /* 0x0000000000148947 */ /* 0x000ff60003800000 */
[----:B------:R-:W-:Y:S02]  /*4970*/  LOP3.LUT P0, RZ, R77, 0xff, RZ, 0xc0, !PT ;  /* 0x000000ff4dff7812 */ /* 0x000fe4000780c0ff */
[----:B------:R-:W-:Y:S04]  /*4980*/  PLOP3.LUT P2, PT, PT, PT, UP1, 0x80, 0x8 ;  /* 0x000000000008781c */ /* 0x000fe80003f4f018 */
[----:B------:R-:W-:Y:S07]  /*4990*/  PLOP3.LUT P2, PT, P2, PT, PT, 0x8, 0x80 ;  /* 0x000000000080781c */ /* 0x000fee000174e170 */
[----:B------:R-:W-:Y:S11]  /*49a0*/  @P0 ISETP.EQ.AND P2, PT, R40, RZ, PT ;  /* 0x000000ff2800020c */ /* 0x000ff60003f42270 */
[----:B------:R-:W-:Y:S02]  /*49b0*/  @!UPT UIADD3 URZ, UPT, UPT, URZ, URZ, URZ ;  /* 0x000000fffffff290 */ /* 0x000fe4000fffe0ff */
.L_x_82:
[----:B------:R-:W3:Y:S01]  /*49c0*/  SYNCS.PHASECHK.TRANS64.TRYWAIT P0, [UR21+0x78], R4 ;  /* 0x00007804ff0075a7 */ /* 0x000ee20008001115 */
[----:B------:R-:W-:Y:S04]  /*49d0*/  ELECT P1, URZ, PT ;  /* 0x0000000000ff782f */ /* 0x000fe80003820000 */
[----:B------:R-:W-:Y:S01]  /*49e0*/  PLOP3.LUT P1, PT, P2, P1, PT, 0xf2, 0x2f ;  /* 0x00000000002f781c */ /* 0x000fe20001723e72 */
[----:B------:R-:W-:Y:S01]  /*49f0*/  @!UPT UIADD3 URZ, UPT, UPT, URZ, URZ, URZ ;  /* 0x000000fffffff290 */ /* 0x000fe2000fffe0ff */
[----:B---3--:R-:W-:Y:S11]  /*4a00*/  @!P0 BRA `(.L_x_83) ;  /* 0x0000004800708947 */ /* 0x008ff60003800000 */
.L_x_163:
[----:B--2---:R-:W-:Y:S01]  /*4a10*/  @!P1 IADD3 R2, P0, PT, R12, 0x580, RZ ;  /* 0x000005800c029810 */ /* 0x004fe20007f1e0ff */
[----:B------:R-:W-:Y:S01]  /*4a20*/  VOTEU.ALL UP0, P1 ;  /* 0x0000000000ff7886 */ /* 0x000fe20000800000 */
[----:B------:R-:W-:Y:S01]  /*4a30*/  UMOV UR6, 0x0 ;  /* 0x0000000000067882 */ /* 0x000fe20000000000 */
[----:B------:R-:W-:Y:S01]  /*4a40*/  UMOV UR7, 0x10000000 ;  /* 0x1000000000077882 */ /* 0x000fe20000000000 */
[----:B------:R-:W-:Y:S01]  /*4a50*/  @!P1 R2UR UR5, R2 ;  /* 0x00000000020592ca */ /* 0x000fe200000e0000 */
[----:B------:R-:W-:Y:S01]  /*4a60*/  @!P1 IMAD.X R0, RZ, RZ, R13, P0 ;  /* 0x000000ffff009224 */ /* 0x000fe200000e060d */
[----:B------:R-:W-:Y:S01]  /*4a70*/  @!UP0 UIADD3 UR24, UPT, UPT, UR21, 0x200, URZ ;  /* 0x0000020015188890 */ /* 0x000fe2000fffe0ff */
[----:B------:R-:W-:Y:S01]  /*4a80*/  VOTEU.ALL UP0, P1 ;  /* 0x0000000000ff7886 */ /* 0x000fe20000800000 */
[----:B------:R-:W-:Y:S02]  /*4a90*/  UMOV UR28, UR36 ;  /* 0x00000024001c7c82 */ /* 0x000fe40008000000 */
[----:B------:R-:W-:Y:S01]  /*4aa0*/  @!P1 R2UR UR4, R0 ;  /* 0x00000000000492ca */ /* 0x000fe200000e0000 */
[----:B------:R-:W-:Y:S06]  /*4ab0*/  @!P1 IMAD.MOV.U32 R0, RZ, RZ, 0x1000 ;  /* 0x00001000ff009424 */ /* 0x000fec00078e00ff */
[----:B------:R-:W-:Y:S06]  /*4ac0*/  IMAD.U32 R6, RZ, RZ, UR5 ;  /* 0x00000005ff067e24 */ /* 0x000fec000f8e00ff */
[----:B------:R-:W-:Y:S01]  /*4ad0*/  IMAD.U32 R7, RZ, RZ, UR4 ;  /* 0x00000004ff077e24 */ /* 0x000fe2000f8e00ff */
[----:B------:R-:W-:Y:S04]  /*4ae0*/  @!P1 R2UR UR4, R6 ;  /* 0x00000000060492ca */ /* 0x000fe800000e0000 */
[----:B------:R-:W-:Y:S11]  /*4af0*/  @!P1 R2UR UR5, R7 ;  /* 0x00000000070592ca */ /* 0x000ff600000e0000 */
[----:B------:R-:W-:Y:S02]  /*4b00*/  @!UPT UIADD3 URZ, UPT, UPT, URZ, URZ, URZ ;  /* 0x000000fffffff290 */ /* 0x000fe4000fffe0ff */
[----:B------:R2:W-:Y:S01]  /*4b10*/  @!UP0 UTMALDG.3D [UR24], [UR4], desc[UR6] ;  /* 0x00000618040085b4 */ /* 0x0005e20008011000 */
[----:B------:R3:W-:Y:S01]  /*4b20*/  @!P1 SYNCS.ARRIVE.TRANS64.RED.A0TR RZ, [UR21+0x60], R0 ;  /* 0x00006000ffff99a7 */ /* 0x0007e20008300415 */
[----:B--2---:R-:W-:Y:S09]  /*4b30*/  UPRMT UR4, UR46, 0x654, UR25 ;  /* 0x000006542e047896 */ /* 0x004ff20008000019 */
[----:B------:R-:W-:Y:S01]  /*4b40*/  SYNCS.ARRIVE.TRANS64.RED.A1T0 RZ, [UR4], RZ ;  /* 0x000000ffffff79a7 */ /* 0x000fe20008100404 */
[----:B------:R-:W2:Y:S02]  /*4b50*/  SYNCS.PHASECHK.TRANS64.TRYWAIT P0, [UR21+0x80], R4 ;  /* 0x00008004ff0075a7 */ /* 0x000ea40008001115 */
[----:B--23--:R-:W-:Y:S05]  /*4b60*/  @!P0 BRA `(.L_x_84) ;  /* 0x0000004800308947 */ /* 0x00cfea0003800000 */
.L_x_165:
[----:B------:R-:W-:Y:S01]  /*4b70*/  @!P1 IADD3 R2, P0, PT, R12, 0x580, RZ ;  /* 0x000005800c029810 */ /* 0x000fe20007f1e0ff */
[----:B------:R-:W-:Y:S01]  /*4b80*/  VOTEU.ALL UP0, P1 ;  /* 0x0000000000ff7886 */ /* 0x000fe20000800000 */
[----:B------:R-:W-:Y:S01]  /*4b90*/  UMOV UR6, 0x0 ;  /* 0x0000000000067882 */ /* 0x000fe20000000000 */
[----:B------:R-:W-:Y:S01]  /*4ba0*/  UMOV UR7, 0x10000000 ;  /* 0x1000000000077882 */ /* 0x000fe20000000000 */
[----:B------:R-:W-:Y:S01]  /*4bb0*/  @!P1 R2UR UR5, R2 ;  /* 0x00000000020592ca */ /* 0x000fe200000e0000 */
[----:B--2---:R-:W-:Y:S01]  /*4bc0*/  @!P1 IMAD.X R0, RZ, RZ, R13, P0 ;  /* 0x000000ffff009224 */ /* 0x004fe200000e060d */
[----:B------:R-:W-:Y:S01]  /*4bd0*/  @!UP0 UIADD3 UR18, UPT, UPT, UR26, 0x40, URZ ;  /* 0x000000401a128890 */ /* 0x000fe2000fffe0ff */
[----:B------:R-:W-:Y:S01]  /*4be0*/  VIADD R10, R10, 0x1 ;  /* 0x000000010a0a7836 */ /* 0x000fe20000000000 */
[----:B------:R-:W-:Y:S02]  /*4bf0*/  @!UP0 UIADD3 UR16, UPT, UPT, UR21, 0x1200, URZ ;  /* 0x0000120015108890 */ /* 0x000fe4000fffe0ff */
[----:B------:R-:W-:Y:S01]  /*4c00*/  @!P1 R2UR UR4, R0 ;  /* 0x00000000000492ca */ /* 0x000fe200000e0000 */
[----:B------:R-:W-:Y:S01]  /*4c10*/  VOTEU.ALL UP0, P1 ;  /* 0x0000000000ff7886 */ /* 0x000fe20000800000 */
[----:B------:R-:W-:Y:S01]  /*4c20*/  UMOV UR19, UR27 ;  /* 0x0000001b00137c82 */ /* 0x000fe20008000000 */
[----:B------:R-:W-:Y:S01]  /*4c30*/  UMOV UR20, UR36 ;  /* 0x0000002400147c82 */ /* 0x000fe20008000000 */
[----:B------:R-:W-:Y:S03]  /*4c40*/  @!P1 IMAD.MOV.U32 R0, RZ, RZ, 0x1000 ;  /* 0x00001000ff009424 */ /* 0x000fe600078e00ff */
        /* <DEDUP_REMOVED lines=11> */
.L_x_167:
[----:B------:R-:W-:Y:S01]  /*4d00*/  @!P1 IADD3 R2, P0, PT, R12, 0x580, RZ ;  /* 0x000005800c029810 */ /* 0x000fe20007f1e0ff */
[----:B------:R-:W-:Y:S01]  /*4d10*/  VOTEU.ALL UP0, P1 ;  /* 0x0000000000ff7886 */ /* 0x000fe20000800000 */
[----:B------:R-:W-:Y:S01]  /*4d20*/  UMOV UR6, 0x0 ;  /* 0x0000000000067882 */ /* 0x000fe20000000000 */
[----:B------:R-:W-:Y:S01]  /*4d30*/  UMOV UR7, 0x10000000 ;  /* 0x1000000000077882 */ /* 0x000fe20000000000 */
[----:B------:R-:W-:Y:S01]  /*4d40*/  @!P1 R2UR UR5, R2 ;  /* 0x00000000020592ca */ /* 0x000fe200000e0000 */
[----:B--2---:R-:W-:Y:S01]  /*4d50*/  @!P1 IMAD.X R0, RZ, RZ, R13, P0 ;  /* 0x000000ffff009224 */ /* 0x004fe200000e060d */
[----:B------:R-:W-:Y:S01]  /*4d60*/  @!UP0 UIADD3 UR10, UPT, UPT, UR26, 0x80, URZ ;  /* 0x000000801a0a8890 */ /* 0x000fe2000fffe0ff */
[----:B------:R-:W-:Y:S01]  /*4d70*/  R2UR UR18, R79 ;  /* 0x000000004f1272ca */ /* 0x000fe200000e0000 */
[----:B------:R-:W-:Y:S01]  /*4d80*/  @!UP0 UIADD3 UR8, UPT, UPT, UR21, 0x2200, URZ ;  /* 0x0000220015088890 */ /* 0x000fe2000fffe0ff */
[----:B------:R-:W-:Y:S01]  /*4d90*/  R2UR UR16, R80 ;  /* 0x00000000501072ca */ /* 0x000fe200000e0000 */
[----:B------:R-:W-:Y:S01]  /*4da0*/  @!UP0 UIADD3 UR9, UPT, UPT, UR21, 0x70, URZ ;  /* 0x0000007015098890 */ /* 0x000fe2000fffe0ff */
[----:B------:R-:W-:Y:S01]  /*4db0*/  @!P1 R2UR UR4, R0 ;  /* 0x00000000000492ca */ /* 0x000fe200000e0000 */
[----:B------:R-:W-:Y:S01]  /*4dc0*/  VOTEU.ALL UP0, P1 ;  /* 0x0000000000ff7886 */ /* 0x000fe20000800000 */
[----:B------:R-:W-:Y:S01]  /*4dd0*/  UMOV UR11, UR27 ;  /* 0x0000001b000b7c82 */ /* 0x000fe20008000000 */
[----:B------:R-:W-:Y:S01]  /*4de0*/  UMOV UR12, UR36 ;  /* 0x00000024000c7c82 */ /* 0x000fe20008000000 */
[C---:B------:R-:W-:Y:S01]  /*4df0*/  ISETP.NE.AND P0, PT, R10.reuse, 0x2, PT ;  /* 0x000000020a00780c */ /* 0x040fe20003f05270 */
[----:B------:R-:W-:Y:S01]  /*4e00*/  UMOV UR36, UR29 ;  /* 0x0000001d00247c82 */ /* 0x000fe20008000000 */
[----:B------:R-:W-:Y:S01]  /*4e10*/  IMAD.U32 R4, RZ, RZ, UR5 ;  /* 0x00000005ff047e24 */ /* 0x000fe2000f8e00ff */
[----:B------:R-:W-:Y:S01]  /*4e20*/  LOP3.LUT R11, R11, 0x1, RZ, 0x3c, !PT ;  /* 0x000000010b0b7812 */ /* 0x000fe200078e3cff */
[----:B------:R-:W-:Y:S01]  /*4e30*/  UPLOP3.LUT UP4, UPT, UPT, UPT, UPT, 0x80, 0x8 ;  /* 0x000000000008789c */ /* 0x000fe20003f8f070 */
[----:B------:R-:W-:Y:S01]  /*4e40*/  SEL R0, RZ, 0x1, P0 ;  /* 0x00000001ff007807 */ /* 0x000fe20000000000 */
[----:B------:R-:W-:Y:S01]  /*4e50*/  UIADD3 UR24, UPT, UPT, UR13, UR18, URZ ;  /* 0x000000120d187290 */ /* 0x000fe2000fffe0ff */
[----:B------:R-:W-:Y:S01]  /*4e60*/  SEL R10, R10, RZ, P0 ;  /* 0x000000ff0a0a7207 */ /* 0x000fe20000000000 */
[----:B------:R-:W-:Y:S01]  /*4e70*/  UIADD3 UR20, UPT, UPT, UR14, UR16, URZ ;  /* 0x000000100e147290 */ /* 0x000fe2000fffe0ff */
[----:B------:R-:W-:Y:S01]  /*4e80*/  IMAD.U32 R5, RZ, RZ, UR4 ;  /* 0x00000004ff057e24 */ /* 0x000fe2000f8e00ff */
[----:B------:R-:W-:Y:S02]  /*4e90*/  @!P1 R2UR UR4, R4 ;  /* 0x00000000040492ca */ /* 0x000fe400000e0000 */
[----:B------:R-:W-:Y:S02]  /*4ea0*/  LOP3.LUT R9, R9, R0, RZ, 0x3c, !PT ;  /* 0x0000000009097212 */ /* 0x000fe400078e3cff */
[----:B------:R-:W-:Y:S11]  /*4eb0*/  @!P1 R2UR UR5, R5 ;  /* 0x00000000050592ca */ /* 0x000ff600000e0000 */
[----:B------:R-:W-:Y:S02]  /*4ec0*/  @!UPT UIADD3 URZ, UPT, UPT, URZ, URZ, URZ ;  /* 0x000000fffffff290 */ /* 0x000fe4000fffe0ff */
[----:B------:R2:W-:Y:S01]  /*4ed0*/  @!UP0 UTMALDG.3D [UR8], [UR4], desc[UR6] ;  /* 0x00000608040085b4 */ /* 0x0005e20008011000 */
[----:B------:R2:W-:Y:S01]  /*4ee0*/  @!P1 SYNCS.ARRIVE.TRANS64.RED.A0TR RZ, [UR21+0x70], R3 ;  /* 0x00007003ffff99a7 */ /* 0x0005e20008300415 */
[----:B------:R-:W-:Y:S01]  /*4ef0*/  SYNCS.ARRIVE.TRANS64.RED.A1T0 RZ, [UR40], RZ ;  /* 0x000000ffffff79a7 */ /* 0x000fe20008100428 */
[----:B------:R-:W-:Y:S05]  /*4f00*/  BRA.U UP2, `(.L_x_86) ;  /* 0xfffffff102a87547 */ /* 0x000fea000b83ffff */
[----:B------:R-:W-:-:S04]  /*4f10*/  SHF.L.U32 R2, R11, 0x1f, RZ ;  /* 0x0000001f0b027819 */ /* 0x000fc800000006ff */
[----:B------:R-:W3:Y:S02]  /*4f20*/  SYNCS.PHASECHK.TRANS64.TRYWAIT P0, [UR21+0x78], R2 ;  /* 0x00007802ff0075a7 */ /* 0x000ee40008001115 */
[----:B---3--:R-:W-:Y:S05]  /*4f30*/  @!P0 BRA `(.L_x_87) ;  /* 0x00000044006c8947 */ /* 0x008fea0003800000 */
.L_x_169:
[----:B------:R-:W4:Y:S02]  /*4f40*/  SYNCS.PHASECHK.TRANS64.TRYWAIT P0, [UR21+0x80], R2 ;  /* 0x00008002ff0075a7 */ /* 0x000f240008001115 */
[----:B----4-:R-:W-:Y:S05]  /*4f50*/  @!P0 BRA `(.L_x_88) ;  /* 0x00000044007c8947 */ /* 0x010fea0003800000 */
.L_x_171:
[----:B---3--:R-:W-:-:S07]  /*4f60*/  MOV R0, UR21 ;  /* 0x0000001500007c02 */ /* 0x008fce0008000f00 */
.L_x_89:
[----:B---3--:R-:W-:-:S04]  /*4f70*/  SHF.L.U32 R2, R11, 0x1f, RZ ;  /* 0x0000001f0b027819 */ /* 0x008fc800000006ff */
[----:B------:R3:W4:Y:S03]  /*4f80*/  SYNCS.PHASECHK.TRANS64.TRYWAIT P0, [R0+URZ+0x88], R2 ;  /* 0x00008802000075a7 */ /* 0x00072600080011ff */
[----:B----4-:R-:W-:Y:S05]  /*4f90*/  @!P0 NANOSLEEP.SYNCS 0x989680 ;  /* 0x009896800000895d */ /* 0x010fea0003900000 */
[----:B------:R-:W4:Y:S02]  /*4fa0*/  @!P0 SYNCS.PHASECHK.TRANS64 P0, [R0+URZ+0x88], R2 ;  /* 0x00008802000085a7 */ /* 0x000f2400080010ff */
[----:B-12-4-:R-:W-:Y:S05]  /*4fb0*/  @P0 EXIT ;  /* 0x000000000000094d */ /* 0x016fea0003800000 */
[----:B------:R-:W-:Y:S05]  /*4fc0*/  BRA `(.L_x_89) ;  /* 0xfffffffc00e87947 */ /* 0x000fea000383ffff */
.L_x_76:
[----:B------:R-:W-:-:S06]  /*4fd0*/  UISETP.GE.AND UP0, UPT, UR21, 0x4, UPT ;  /* 0x000000041500788c */ /* 0x000fcc000bf06270 */
[----:B------:R-:W-:-:S13]  /*4fe0*/  PLOP3.LUT P0, PT, PT, PT, UP0, 0x80, 0x8 ;  /* 0x000000000008781c */ /* 0x000fda0003f0f008 */
[----:B-1----:R-:W-:Y:S05]  /*4ff0*/  @!P0 EXIT ;  /* 0x000000000000894d */ /* 0x002fea0003800000 */
[----:B------:R-:W-:Y:S01]  /*5000*/  BAR.SYNC.DEFER_BLOCKING 0x6, 0xa0 ;  /* 0x0182800000007b1d */ /* 0x000fe20000010000 */
[C---:B------:R-:W-:Y:S01]  /*5010*/  IMAD.SHL.U32 R2, R88.reuse, 0x20, RZ ;  /* 0x0000002058027824 */ /* 0x040fe200078e00ff */
[C---:B------:R-:W-:Y:S01]  /*5020*/  LOP3.LUT R89, R88.reuse, 0x60, RZ, 0xc0, !PT ;  /* 0x0000006058597812 */ /* 0x040fe200078ec0ff */
[C---:B------:R-:W-:Y:S01]  /*5030*/  IMAD.SHL.U32 R7, R88.reuse, 0x40, RZ ;  /* 0x0000004058077824 */ /* 0x040fe200078e00ff */
[----:B------:R-:W-:Y:S01]  /*5040*/  CS2R R86, SRZ ;  /* 0x0000000000567805 */ /* 0x000fe2000001ff00 */
[----:B------:R-:W-:Y:S01]  /*5050*/  IMAD.SHL.U32 R3, R88, 0x8, RZ ;  /* 0x0000000858037824 */ /* 0x000fe200078e00ff */
[----:B------:R-:W-:Y:S02]  /*5060*/  UMOV UR44, 0x400 ;  /* 0x00000400002c7882 */ /* 0x000fe40000000000 */
[----:B------:R-:W1:Y:S01]  /*5070*/  LDC.64 R74, c[0x0][0x8b0] ;  /* 0x00022c00ff4a7b82 */ /* 0x000e620000000a00 */
[----:B------:R-:W-:Y:S01]  /*5080*/  ULEA UR44, UR46, UR44, 0x18 ;  /* 0x0000002c2e2c7291 */ /* 0x000fe2000f8ec0ff */
[----:B------:R-:W-:Y:S01]  /*5090*/  LOP3.LUT R2, R2, 0xc00, RZ, 0xc0, !PT ;  /* 0x00000c0002027812 */ /* 0x000fe200078ec0ff */
[----:B------:R-:W-:Y:S01]  /*50a0*/  IMAD.MOV.U32 R36, RZ, RZ, RZ ;  /* 0x000000ffff247224 */ /* 0x000fe200078e00ff */
[----:B------:R-:W-:Y:S01]  /*50b0*/  LOP3.LUT R6, R7, 0x180, RZ, 0xc0, !PT ;  /* 0x0000018007067812 */ /* 0x000fe200078ec0ff */
[----:B------:R-:W-:Y:S01]  /*50c0*/  UIADD3 UR4, UPT, UPT, UR44, 0x3200, URZ ;  /* 0x000032002c047890 */ /* 0x000fe2000fffe0ff */
[----:B------:R-:W-:Y:S01]  /*50d0*/  LOP3.LUT R2, R2, 0x40, R7, 0xf8, !PT ;  /* 0x0000004002027812 */ /* 0x000fe200078ef807 */
[----:B------:R-:W-:Y:S01]  /*50e0*/  IMAD.MOV.U32 R82, RZ, RZ, RZ ;  /* 0x000000ffff527224 */ /* 0x000fe200078e00ff */
[----:B------:R-:W2:Y:S01]  /*50f0*/  LDC.64 R72, c[0x0][0x8a8] ;  /* 0x00022a00ff487b82 */ /* 0x000ea20000000a00 */
[----:B------:R-:W-:Y:S01]  /*5100*/  LOP3.LUT R3, R6, 0x30, R3, 0xf8, !PT ;  /* 0x0000003006037812 */ /* 0x000fe200078ef803 */
[----:B------:R-:W-:Y:S01]  /*5110*/  IMAD.SHL.U32 R6, R88, 0x2, RZ ;  /* 0x0000000258067824 */ /* 0x000fe200078e00ff */
[----:B------:R-:W-:Y:S01]  /*5120*/  LOP3.LUT R76, R2, 0x200, R7, 0xf8, !PT ;  /* 0x00000200024c7812 */ /* 0x000fe200078ef807 */
[C---:B------:R-:W-:Y:S01]  /*5130*/  IMAD.U32 R2, R88.reuse, 0x10000, RZ ;  /* 0x0001000058027824 */ /* 0x040fe200078e00ff */
[----:B------:R-:W-:Y:S01]  /*5140*/  LOP3.LUT R88, R88, 0x2, RZ, 0xc0, !PT ;  /* 0x0000000258587812 */ /* 0x000fe200078ec0ff */
[----:B------:R-:W-:Y:S01]  /*5150*/  IMAD.U32 R90, RZ, RZ, UR4 ;  /* 0x00000004ff5a7e24 */ /* 0x000fe2000f8e00ff */
[----:B------:R-:W-:-:S02]  /*5160*/  LOP3.LUT R3, R3, 0x20, R6, 0x78, !PT ;  /* 0x0000002003037812 */ /* 0x000fc400078e7806 */
[----:B------:R-:W-:Y:S01]  /*5170*/  CS2R R84, SRZ ;  /* 0x0000000000547805 */ /* 0x000fe2000001ff00 */
[----:B------:R-:W3:Y:S01]  /*5180*/  LDS R0, [UR44+0x150] ;  /* 0x0001502cff007984 */ /* 0x000ee20008000800 */
[----:B------:R-:W-:Y:S01]  /*5190*/  LOP3.LUT R2, R2, 0x600000, RZ, 0xc0, !PT ;  /* 0x0060000002027812 */ /* 0x000fe200078ec0ff */
[----:B------:R-:W-:Y:S01]  /*51a0*/  IMAD.MOV R83, RZ, RZ, -R88 ;  /* 0x000000ffff537224 */ /* 0x000fe200078e0a58 */
[----:B------:R-:W-:Y:S01]  /*51b0*/  LOP3.LUT R76, R76, R3, RZ, 0xfc, !PT ;  /* 0x000000034c4c7212 */ /* 0x000fe200078efcff */
[----:B------:R-:W4:Y:S01]  /*51c0*/  LDCU UR59, c[0x0][0x370] ;  /* 0x00006e00ff3b77ac */ /* 0x000f220008000800 */
[----:B------:R-:W1:Y:S01]  /*51d0*/  LDCU UR43, c[0x0][0xb0c] ;  /* 0x00016180ff2b77ac */ /* 0x000e620008000800 */
[----:B------:R-:W1:Y:S01]  /*51e0*/  LDCU UR39, c[0x0][0xb30] ;  /* 0x00016600ff2777ac */ /* 0x000e620008000800 */
[----:B------:R-:W1:Y:S01]  /*51f0*/  LDCU.64 UR56, c[0x0][0x888] ;  /* 0x00011100ff3877ac */ /* 0x000e620008000a00 */
[----:B------:R-:W1:Y:S01]  /*5200*/  LDCU.64 UR40, c[0x0][0xb28] ;  /* 0x00016500ff2877ac */ /* 0x000e620008000a00 */
[----:B------:R-:W1:Y:S01]  /*5210*/  LDCU.64 UR62, c[0x0][0x890] ;  /* 0x00011200ff3e77ac */ /* 0x000e620008000a00 */
[----:B------:R-:W1:Y:S01]  /*5220*/  LDCU.128 UR52, c[0x0][0xb10] ;  /* 0x00016200ff3477ac */ /* 0x000e620008000c00 */
[----:B------:R-:W1:Y:S01]  /*5230*/  LDCU UR58, c[0x0][0x374] ;  /* 0x00006e80ff3a77ac */ /* 0x000e620008000800 */
[----:B------:R-:W-:Y:S01]  /*5240*/  UIADD3 UR61, UPT, UPT, UR44, 0x200, URZ ;  /* 0x000002002c3d7890 */ /* 0x000fe2000fffe0ff */
[----:B------:R-:W-:Y:S01]  /*5250*/  UMOV UR45, URZ ;  /* 0x000000ff002d7c82 */ /* 0x000fe20008000000 */
[----:B-1234-:R-:W-:-:S10]  /*5260*/  IMAD.IADD R2, R0, 0x1, R2 ;  /* 0x0000000100027824 */ /* 0x01efd400078e0202 */
.L_x_128:
[----:B------:R-:W-:Y:S02]  /*5270*/  LEA R8, R82, UR44, 0x3 ;  /* 0x0000002c52087c11 */ /* 0x000fe4000f8e18ff */
[----:B------:R-:W-:Y:S02]  /*5280*/  SHF.L.U32 R0, R86, 0x1f, RZ ;  /* 0x0000001f56007819 */ /* 0x000fe400000006ff */
[----:B-1----:R-:W-:Y:S02]  /*5290*/  LEA R4, R82, UR44, 0x4 ;  /* 0x0000002c52047c11 */ /* 0x002fe4000f8e20ff */
[----:B------:R-:W1:Y:S02]  /*52a0*/  SYNCS.PHASECHK.TRANS64.TRYWAIT P0, [R8+URZ+0xa0], R0 ;  /* 0x0000a000080075a7 */ /* 0x000e6400080011ff */
[----:B-1----:R-:W-:Y:S05]  /*52b0*/  @!P0 BRA `(.L_x_90) ;  /* 0x0000004000bc8947 */ /* 0x002fea0003800000 */
.L_x_172:
        /* <DEDUP_REMOVED lines=8> */
[----:B--2---:R-:W-:Y:S11]  /*5340*/  LOP3.LUT P0, RZ, R6, 0x1, RZ, 0xc0, !PT ;  /* 0x0000000106ff7812 */ /* 0x004ff6000780c0ff */
[----:B------:R-:W-:Y:S02]  /*5350*/  @!UPT UIADD3 URZ, UPT, UPT, URZ, URZ, URZ ;  /* 0x000000fffffff290 */ /* 0x000fe4000fffe0ff */
[----:B---3--:R-:W-:Y:S01]  /*5360*/  VOTEU.ANY UP1, P0 ;  /* 0x0000000000ff7886 */ /* 0x008fe20000020100 */
[----:B------:R-:W-:Y:S01]  /*5370*/  PLOP3.LUT P0, PT, PT, PT, UP1, 0x80, 0x8 ;  /* 0x000000000008781c */ /* 0x000fe20003f0f018 */
[----:B------:R-:W-:Y:S11]  /*5380*/  UP2UR UR47, UPR, URZ, 0x2 ;  /* 0x00000002ff2f7883 */ /* 0x000ff60008000000 */
[----:B------:R-:W-:Y:S01]  /*5390*/  @!UPT UIADD3 URZ, UPT, UPT, URZ, URZ, URZ ;  /* 0x000000fffffff290 */ /* 0x000fe2000fffe0ff */
[----:B-1----:R-:W-:Y:S02]  /*53a0*/  @P0 SHF.R.U32.HI R0, RZ, 0x10, R5 ;  /* 0x00000010ff000819 */ /* 0x002fe40000011605 */
        /* <DEDUP_REMOVED lines=12> */
[----:B------:R-:W2:Y:S01]  /*5470*/  LDCU UR12, c[0x0][0xb20] ;  /* 0x00016400ff0c77ac */ /* 0x000ea20008000800 */
[----:B------:R-:W-:Y:S02]  /*5480*/  UIMAD.WIDE.U32 UR4, UR58, UR55, URZ ;  /* 0x000000373a0472a5 */ /* 0x000fe4000f8e00ff */
[----:B------:R-:W-:Y:S02]  /*5490*/  UIMAD.WIDE.U32 UR6, UR59, UR52, URZ ;  /* 0x000000343b0672a5 */ /* 0x000fe4000f8e00ff */
[----:B------:R-:W-:Y:S02]  /*54a0*/  UISETP.NE.AND UP0, UPT, UR54, 0x1, UPT ;  /* 0x000000013600788c */ /* 0x000fe4000bf05270 */
[----:B------:R-:W-:Y:S02]  /*54b0*/  UIMAD.WIDE.U32 UR8, UR37, UR55, URZ ;  /* 0x00000037250872a5 */ /* 0x000fe4000f8e00ff */
[----:B------:R-:W-:Y:S02]  /*54c0*/  UIMAD.WIDE.U32 UR10, UR38, UR52, URZ ;  /* 0x00000034260a72a5 */ /* 0x000fe4000f8e00ff */
[----:B------:R-:W-:Y:S02]  /*54d0*/  UISETP.NE.AND UP1, UPT, UR43, 0x1, UPT ;  /* 0x000000012b00788c */ /* 0x000fe4000bf25270 */
[----:B------:R-:W-:Y:S01]  /*54e0*/  UISETP.NE.AND UP2, UPT, UR42, 0x1, UPT ;  /* 0x000000012a00788c */ /* 0x000fe2000bf45270 */
[----:B------:R-:W-:Y:S02]  /*54f0*/  UMOV UR4, UR5 ;  /* 0x0000000500047c82 */ /* 0x000fe40008000000 */
[----:B--2---:R-:W-:Y:S03]  /*5500*/  USHF.R.U32.HI UR5, URZ, UR12, UR4 ;  /* 0x0000000cff057299 */ /* 0x004fe60008011604 */
[----:B------:R-:W-:Y:S02]  /*5510*/  UMOV UR4, UR7 ;  /* 0x0000000700047c82 */ /* 0x000fe40008000000 */
[----:B------:R-:W-:Y:S02]  /*5520*/  USHF.R.U32.HI UR7, URZ, UR53, UR4 ;  /* 0x00000035ff077299 */ /* 0x000fe40008011604 */
[----:B------:R-:W-:Y:S02]  /*5530*/  USEL UR4, UR58, UR5, !UP0 ;  /* 0x000000053a047287 */ /* 0x000fe4000c000000 */
[----:B------:R-:W-:Y:S01]  /*5540*/  USEL UR7, UR59, UR7, !UP1 ;  /* 0x000000073b077287 */ /* 0x000fe2000c800000 */
[----:B------:R-:W-:Y:S01]  /*5550*/  UMOV UR5, UR9 ;  /* 0x0000000900057c82 */ /* 0x000fe20008000000 */
[----:B------:R-:W-:Y:S02]  /*5560*/  UIMAD.WIDE.U32 UR8, UR4, UR40, URZ ;  /* 0x00000028040872a5 */ /* 0x000fe4000f8e00ff */
[----:B------:R-:W-:Y:S03]  /*5570*/  USHF.R.U32.HI UR6, URZ, UR12, UR5 ;  /* 0x0000000cff067299 */ /* 0x000fe60008011605 */
[----:B------:R-:W-:Y:S01]  /*5580*/  UMOV UR5, UR11 ;  /* 0x0000000b00057c82 */ /* 0x000fe20008000000 */
[----:B------:R-:W-:Y:S02]  /*5590*/  UIMAD.WIDE.U32 UR10, UR7, UR40, URZ ;  /* 0x00000028070a72a5 */ /* 0x000fe4000f8e00ff */
[----:B------:R-:W-:Y:S02]  /*55a0*/  USHF.R.U32.HI UR12, URZ, UR53, UR5 ;  /* 0x00000035ff0c7299 */ /* 0x000fe40008011605 */
[----:B------:R-:W-:Y:S01]  /*55b0*/  USEL UR6, UR37, UR6, !UP0 ;  /* 0x0000000625067287 */ /* 0x000fe2000c000000 */
[----:B------:R-:W-:Y:S02]  /*55c0*/  UMOV UR5, UR9 ;  /* 0x0000000900057c82 */ /* 0x000fe40008000000 */
[----:B------:R-:W-:Y:S01]  /*55d0*/  UMOV UR10, UR11 ;  /* 0x0000000b000a7c82 */ /* 0x000fe20008000000 */
[----:B------:R-:W-:Y:S02]  /*55e0*/  @UP2 USHF.R.U32.HI UR4, URZ, UR41, UR5 ;  /* 0x00000029ff042299 */ /* 0x000fe40008011605 */
[----:B------:R-:W-:Y:S02]  /*55f0*/  @UP2 USHF.R.U32.HI UR7, URZ, UR41, UR10 ;  /* 0x00000029ff072299 */ /* 0x000fe4000801160a */
[----:B------:R-:W-:Y:S02]  /*5600*/  UIMAD UR4, UR42, UR4, URZ ;  /* 0x000000042a0472a4 */ /* 0x000fe4000f8e02ff */
[----:B------:R-:W-:Y:S02]  /*5610*/  UIMAD.WIDE.U32 UR10, UR6, UR40, URZ ;  /* 0x00000028060a72a5 */ /* 0x000fe4000f8e00ff */
[----:B------:R-:W-:Y:S02]  /*5620*/  USEL UR5, UR38, UR12, !UP1 ;  /* 0x0000000c26057287 */ /* 0x000fe4000c800000 */
[----:B------:R-:W-:Y:S02]  /*5630*/  UIMAD UR8, UR42, UR7, URZ ;  /* 0x000000072a0872a4 */ /* 0x000fe4000f8e02ff */
[----:B------:R-:W-:Y:S03]  /*5640*/  UISETP.GE.AND UP0, UPT, UR6, UR4, UPT ;  /* 0x000000040600728c */ /* 0x000fe6000bf06270 */
[----:B------:R-:W-:Y:S01]  /*5650*/  UMOV UR4, UR11 ;  /* 0x0000000b00047c82 */ /* 0x000fe20008000000 */
[----:B------:R-:W-:Y:S02]  /*5660*/  UISETP.GE.OR UP0, UPT, UR5, UR8, UP0 ;  /* 0x000000080500728c */ /* 0x000fe40008706670 */
[----:B------:R-:W-:Y:S02]  /*5670*/  USHF.R.U32.HI UR4, URZ, UR41, UR4 ;  /* 0x00000029ff047299 */ /* 0x000fe40008011604 */
[----:B------:R-:W-:Y:S02]  /*5680*/  UIMAD.WIDE.U32 UR8, UR5, UR40, URZ ;  /* 0x00000028050872a5 */ /* 0x000fe4000f8e00ff */
[----:B------:R-:W-:Y:S02]  /*5690*/  USEL UR11, UR6, UR4, !UP2 ;  /* 0x00000004060b7287 */ /* 0x000fe4000d000000 */
[----:B------:R-:W-:Y:S02]  /*56a0*/  UIADD3 UR8, UPT, UPT, -UR5, URZ, URZ ;  /* 0x000000ff05087290 */ /* 0x000fe4000fffe1ff */
[----:B------:R-:W-:Y:S01]  /*56b0*/  UIADD3 UR10, UPT, UPT, -UR11, URZ, URZ ;  /* 0x000000ff0b0a7290 */ /* 0x000fe2000fffe1ff */
[----:B------:R-:W-:Y:S01]  /*56c0*/  @!UP0 UMOV UR4, UR9 ;  /* 0x0000000900048c82 */ /* 0x000fe20008000000 */
[----:B------:R-:W-:Y:S02]  /*56d0*/  UIADD3 UR9, UPT, UPT, -UR6, URZ, URZ ;  /* 0x000000ff06097290 */ /* 0x000fe4000fffe1ff */
[----:B------:R-:W-:Y:S02]  /*56e0*/  @!UP0 USHF.R.U32.HI UR4, URZ, UR41, UR4 ;  /* 0x00000029ff048299 */ /* 0x000fe40008011604 */
[----:B------:R-:W-:Y:S02]  /*56f0*/  UIMAD UR10, UR42, UR10, UR6 ;  /* 0x0000000a2a0a72a4 */ /* 0x000fe4000f8e0206 */
[----:B------:R-:W-:Y:S04]  /*5700*/  @!UP0 USEL UR4, UR5, UR4, !UP2 ;  /* 0x0000000405048287 */ /* 0x000fe8000d000000 */
[----:B------:R-:W-:Y:S02]  /*5710*/  @!UP0 UIMAD UR10, UR7, UR10, UR4 ;  /* 0x0000000a070a82a4 */ /* 0x000fe4000f8e0204 */
[----:B------:R-:W-:Y:S02]  /*5720*/  @!UP0 UIADD3 UR11, UPT, UPT, UR11, -UR4, URZ ;  /* 0x800000040b0b8290 */ /* 0x000fe4000fffe0ff */
[----:B------:R-:W-:Y:S02]  /*5730*/  UIMAD UR7, UR43, UR8, UR38 ;  /* 0x000000082b0772a4 */ /* 0x000fe4000f8e0226 */
[----:B------:R-:W-:Y:S02]  /*5740*/  @!UP0 UIMAD UR6, UR11, UR42, UR5 ;  /* 0x0000002a0b0682a4 */ /* 0x000fe4000f8e0205 */
[----:B------:R-:W-:Y:S01]  /*5750*/  UIMAD UR4, UR54, UR9, UR37 ;  /* 0x00000009360472a4 */ /* 0x000fe2000f8e0225 */
[----:B------:R-:W-:Y:S02]  /*5760*/  @!UP0 UMOV UR5, UR10 ;  /* 0x0000000a00058c82 */ /* 0x000fe40008000000 */
[----:B------:R-:W-:Y:S02]  /*5770*/  UIMAD UR38, UR5, UR43, UR7 ;  /* 0x0000002b052672a4 */ /* 0x000fe4000f8e0207 */
[----:B------:R-:W-:Y:S11]  /*5780*/  UIMAD UR37, UR6, UR54, UR4 ;  /* 0x00000036062572a4 */ /* 0x000ff6000f8e0204 */
[----:B------:R-:W-:Y:S01]  /*5790*/  @!UPT UIADD3 URZ, UPT, UPT, URZ, URZ, URZ ;  /* 0x000000fffffff290 */ /* 0x000fe2000fffe0ff */
.L_x_91:
[----:B------:R-:W-:Y:S01]  /*57a0*/  UISETP.NE.AND UP0, UPT, UR39, 0x1, UPT ;  /* 0x000000012700788c */ /* 0x000fe2000bf05270 */
[----:B------:R-:W-:Y:S01]  /*57b0*/  IADD3 R82, PT, PT, R82, 0x1, RZ ;  /* 0x0000000152527810 */ /* 0x000fe20007ffe0ff */
[----:B------:R-:W-:Y:S02]  /*57c0*/  USHF.L.U32 UR50, UR20, 0x6, URZ ;  /* 0x0000000614327899 */ /* 0x000fe400080006ff */
[----:B------:R-:W-:Y:S07]  /*57d0*/  UIMAD UR49, UR24, 0xc0, URZ ;  /* 0x000000c0183178a4 */ /* 0x000fee000f8e02ff */
[----:B------:R-:W2:Y:S01]  /*57e0*/  @!UP0 LDCU.128 UR12, c[0x0][0xb10] ;  /* 0x00016200ff0c87ac */ /* 0x000ea20008000c00 */
[----:B------:R-:W3:Y:S01]  /*57f0*/  @!UP0 LDCU UR5, c[0x0][0xb0c] ;  /* 0x00016180ff0587ac */ /* 0x000ee20008000800 */
[----:B------:R-:W4:Y:S01]  /*5800*/  @!UP0 LDCU UR10, c[0x0][0xb20] ;  /* 0x00016400ff0a87ac */ /* 0x000f220008000800 */
[----:B--2---:R-:W-:Y:S02]  /*5810*/  UIMAD.WIDE.U32 UR8, UR38, UR12, URZ ;  /* 0x0000000c260872a5 */ /* 0x004fe4000f8e00ff */
[----:B------:R-:W-:Y:S02]  /*5820*/  UIMAD.WIDE.U32 UR6, UR37, UR15, URZ ;  /* 0x0000000f250672a5 */ /* 0x000fe4000f8e00ff */
[----:B------:R-:W-:Y:S03]  /*5830*/  @!UP0 UISETP.NE.AND UP1, UPT, UR14, 0x1, UPT ;  /* 0x000000010e00888c */ /* 0x000fe6000bf25270 */
[----:B------:R-:W-:Y:S01]  /*5840*/  @!UP0 UMOV UR4, UR9 ;  /* 0x0000000900048c82 */ /* 0x000fe20008000000 */
[----:B---3--:R-:W-:Y:S02]  /*5850*/  @!UP0 UISETP.NE.AND UP2, UPT, UR5, 0x1, UPT ;  /* 0x000000010500888c */ /* 0x008fe4000bf45270 */
[----:B------:R-:W-:Y:S01]  /*5860*/  @!UP0 USHF.R.U32.HI UR4, URZ, UR13, UR4 ;  /* 0x0000000dff048299 */ /* 0x000fe20008011604 */
[----:B------:R-:W-:Y:S02]  /*5870*/  @!UP0 UMOV UR6, UR7 ;  /* 0x0000000700068c82 */ /* 0x000fe40008000000 */
[----:B----4-:R-:W-:Y:S02]  /*5880*/  @!UP0 USHF.R.U32.HI UR6, URZ, UR10, UR6 ;  /* 0x0000000aff068299 */ /* 0x010fe40008011606 */
[----:B------:R-:W-:Y:S02]  /*5890*/  @!UP0 USEL UR7, UR38, UR4, !UP2 ;  /* 0x0000000426078287 */ /* 0x000fe4000d000000 */
[----:B------:R-:W-:Y:S04]  /*58a0*/  @!UP0 USEL UR6, UR37, UR6, !UP1 ;  /* 0x0000000625068287 */ /* 0x000fe8000c800000 */
[----:B------:R-:W-:Y:S02]  /*58b0*/  @!UP0 UIADD3 UR4, UPT, UPT, -UR7, UR6, URZ ;  /* 0x0000000607048290 */ /* 0x000fe4000fffe1ff */
[----:B------:R-:W-:Y:S02]  /*58c0*/  @!UP0 UIADD3 UR6, UPT, UPT, UR7, -UR6, URZ ;  /* 0x8000000607068290 */ /* 0x000fe4000fffe0ff */
[----:B------:R-:W-:Y:S02]  /*58d0*/  @!UP0 UIMAD UR38, UR4, UR5, UR38 ;  /* 0x00000005042682a4 */ /* 0x000fe4000f8e0226 */
[----:B------:R-:W-:Y:S02]  /*58e0*/  @!UP0 UIMAD UR37, UR6, UR14, UR37 ;  /* 0x0000000e062582a4 */ /* 0x000fe4000f8e0225 */
[----:B------:R-:W-:Y:S09]  /*58f0*/  ULOP3.LUT UP0, URZ, UR61, 0x1b0, URZ, 0xc0, !UPT ;  /* 0x000001b03dff7892 */ /* 0x000ff2000f80c0ff */
[----:B------:R-:W-:Y:S05]  /*5900*/  BRA.U !UP0, `(.L_x_92) ;  /* 0x0000000108407547 */ /* 0x000fea000b800000 */
[----:B------:R-:W2:Y:S01]  /*5910*/  LDCU.64 UR8, c[0x4][0x88] ;  /* 0x01001100ff0877ac */ /* 0x000ea20008000a00 */
[----:B------:R-:W-:Y:S01]  /*5920*/  MOV R15, 0x0 ;  /* 0x00000000000f7802 */ /* 0x000fe20000000f00 */
[----:B------:R-:W-:Y:S02]  /*5930*/  HFMA2 R12, -RZ, RZ, 0, 5.9604644775390625e-08 ;  /* 0x00000001ff0c7431 */ /* 0x000fe400000001ff */
[----:B------:R-:W-:Y:S02]  /*5940*/  IMAD.MOV.U32 R8, RZ, RZ, 0x70 ;  /* 0x00000070ff087424 */ /* 0x000fe400078e00ff */
[----:B------:R-:W-:Y:S01]  /*5950*/  IMAD.MOV.U32 R13, RZ, RZ, RZ ;  /* 0x000000ffff0d7224 */ /* 0x000fe200078e00ff */
[----:B------:R-:W3:Y:S01]  /*5960*/  LDCU.64 UR6, c[0x4][0x90] ;  /* 0x01001200ff0677ac */ /* 0x000ee20008000a00 */
[----:B------:R-:W4:Y:S01]  /*5970*/  LDC.64 R14, c[0x4][R15] ;  /* 0x010000000f0e7b82 */ /* 0x000f220000000a00 */
[----:B------:R-:W1:Y:S01]  /*5980*/  LDCU.64 UR4, c[0x4][0x8] ;  /* 0x01000100ff0477ac */ /* 0x000e620008000a00 */
[----:B--2---:R-:W-:Y:S01]  /*5990*/  MOV R5, UR9 ;  /* 0x0000000900057c02 */ /* 0x004fe20008000f00 */
[----:B------:R-:W-:Y:S01]  /*59a0*/  IMAD.U32 R4, RZ, RZ, UR8 ;  /* 0x00000008ff047e24 */ /* 0x000fe2000f8e00ff */
[----:B---3--:R-:W-:Y:S01]  /*59b0*/  MOV R7, UR7 ;  /* 0x0000000700077c02 */ /* 0x008fe20008000f00 */
[----:B------:R-:W-:Y:S01]  /*59c0*/  IMAD.U32 R6, RZ, RZ, UR6 ;  /* 0x00000006ff067e24 */ /* 0x000fe2000f8e00ff */
[----:B-1----:R-:W-:Y:S01]  /*59d0*/  MOV R11, UR5 ;  /* 0x00000005000b7c02 */ /* 0x002fe20008000f00 */
[----:B------:R-:W-:Y:S02]  /*59e0*/  IMAD.U32 R10, RZ, RZ, UR4 ;  /* 0x00000004ff0a7e24 */ /* 0x000fe4000f8e00ff */
[----:B------:R-:W-:Y:S07]  /*59f0*/  LEPC R20, `(.L_x_92) ;  /* 0x000000001014794e */ /* 0x000fee0000000000 */
[----:B----45:R-:W-:Y:S05]  /*5a00*/  CALL.ABS.NOINC R14 ;  /* 0x000000000e007343 */ /* 0x030fea0003c00000 */
.L_x_92:
[----:B------:R-:W-:Y:S11]  /*5a10*/  R2UR UR4, R90 ;  /* 0x000000005a0472ca */ /* 0x000ff600000e0000 */
[----:B------:R-:W-:Y:S02]  /*5a20*/  @!UPT UIADD3 URZ, UPT, UPT, URZ, URZ, URZ ;  /* 0x000000fffffff290 */ /* 0x000fe4000fffe0ff */
        /* <DEDUP_REMOVED lines=18> */
.L_x_93:
[----:B------:R-:W-:Y:S01]  /*5b50*/  R2UR UR4, R81 ;  /* 0x00000000510472ca */ /* 0x000fe200000e0000 */
[----:B------:R-:W-:Y:S01]  /*5b60*/  UISETP.NE.U32.AND UP0, UPT, UR62, URZ, UPT ;  /* 0x000000ff3e00728c */ /* 0x000fe2000bf05070 */
[----:B------:R-:W-:Y:S02]  /*5b70*/  ISETP.NE.U32.AND P4, PT, R74, RZ, PT ;  /* 0x000000ff4a00720c */ /* 0x000fe40003f85070 */
[----:B------:R-:W-:Y:S01]  /*5b80*/  ISETP.NE.U32.AND P2, PT, RZ, UR56, PT ;  /* 0x00000038ff007c0c */ /* 0x000fe2000bf45070 */
[----:B------:R-:W-:Y:S01]  /*5b90*/  UISETP.NE.AND.EX UP1, UPT, UR63, URZ, UPT, UP0 ;  /* 0x000000ff3f00728c */ /* 0x000fe2000bf25300 */
[----:B------:R-:W-:Y:S01]  /*5ba0*/  ISETP.NE.AND.EX P4, PT, R75, RZ, PT, P4 ;  /* 0x000000ff4b00720c */ /* 0x000fe20003f85340 */
[----:B------:R-:W-:Y:S01]  /*5bb0*/  UPLOP3.LUT UP0, UPT, UPT, UPT, UPT, 0x40, 0x4 ;  /* 0x000000000004789c */ /* 0x000fe20003f0e870 */
[----:B------:R-:W-:Y:S05]  /*5bc0*/  ISETP.NE.AND.EX P2, PT, RZ, UR57, PT, P2 ;  /* 0x00000039ff007c0c */ /* 0x000fea000bf45320 */
[----:B------:R-:W-:Y:S06]  /*5bd0*/  UISETP.NE.AND UP2, UPT, UR4, URZ, UPT ;  /* 0x000000ff0400728c */ /* 0x000fec000bf45270 */
[----:B------:R-:W-:Y:S05]  /*5be0*/  PLOP3.LUT P1, PT, PT, PT, UP2, 0x80, 0x8 ;  /* 0x000000000008781c */ /* 0x000fea0003f2f028 */
[----:B------:R-:W-:Y:S06]  /*5bf0*/  @UP2 UPLOP3.LUT UP0, UPT, UPT, UPT, UP1, 0x80, 0x8 ;  /* 0x000000000008289c */ /* 0x000fec0003f0f010 */
[----:B------:R-:W-:Y:S01]  /*5c00*/  PLOP3.LUT P0, PT, PT, PT, UP0, 0x80, 0x8 ;  /* 0x000000000008781c */ /* 0x000fe20003f0f008 */
[----:B------:R-:W-:Y:S01]  /*5c10*/  @!UPT UIADD3 URZ, UPT, UPT, URZ, URZ, URZ ;  /* 0x000000fffffff290 */ /* 0x000fe2000fffe0ff */
[----:B------:R-:W-:Y:S11]  /*5c20*/  BRA.U !UP1, `(.L_x_94) ;  /* 0x00000001093c7547 */ /* 0x000ff6000b800000 */
[----:B------:R-:W-:Y:S01]  /*5c30*/  UISETP.NE.U32.AND UP0, UPT, UR56, URZ, UPT ;  /* 0x000000ff3800728c */ /* 0x000fe2000bf05070 */
[----:B-1----:R-:W-:Y:S01]  /*5c40*/  HFMA2 R0, -RZ, RZ, 0, 5.9604644775390625e-08 ;  /* 0x00000001ff007431 */ /* 0x002fe200000001ff */
[----:B------:R-:W1:Y:S01]  /*5c50*/  LDCU.64 UR8, c[0x0][0x358] ;  /* 0x00006b00ff0877ac */ /* 0x000e620008000a00 */
[----:B------:R-:W-:Y:S01]  /*5c60*/  IMAD.MOV.U32 R77, RZ, RZ, 0x1 ;  /* 0x00000001ff4d7424 */ /* 0x000fe200078e00ff */
[----:B------:R-:W-:Y:S06]  /*5c70*/  UISETP.NE.AND.EX UP0, UPT, UR57, URZ, UPT, UP0 ;  /* 0x000000ff3900728c */ /* 0x000fec000bf05300 */
[----:B------:R-:W-:Y:S05]  /*5c80*/  PLOP3.LUT P3, PT, PT, PT, UP0, 0x80, 0x8 ;  /* 0x000000000008781c */ /* 0x000fea0003f6f008 */
[----:B------:R-:W2:Y:S01]  /*5c90*/  @UP0 LDCU.64 UR4, c[0x0][0x888] ;  /* 0x00011100ff0407ac */ /* 0x000ea20008000a00 */
[----:B------:R-:W-:Y:S07]  /*5ca0*/  @UP0 UIMAD UR6, UR36, UR62, URZ ;  /* 0x0000003e240602a4 */ /* 0x000fee000f8e02ff */
[----:B------:R-:W-:Y:S01]  /*5cb0*/  @!P3 PRMT R77, R0, 0x7610, R77 ;  /* 0x00007610004db816 */ /* 0x000fe2000000004d */
[----:B--2---:R-:W-:Y:S06]  /*5cc0*/  @UP0 UIMAD.WIDE UR4, UR6, 0x4, UR4 ;  /* 0x00000004060408a5 */ /* 0x004fec000f8e0204 */
[----:B-----5:R-:W-:Y:S01]  /*5cd0*/  IMAD.U32 R40, RZ, RZ, UR4 ;  /* 0x00000004ff287e24 */ /* 0x020fe2000f8e00ff */
[----:B------:R-:W-:Y:S04]  /*5ce0*/  MOV R41, UR5 ;  /* 0x0000000500297c02 */ /* 0x000fe80008000f00 */
[----:B------:R-:W2:Y:S01]  /*5cf0*/  @!UP0 LDCU UR4, c[0x0][0x880] ;  /* 0x00011000ff0487ac */ /* 0x000ea20008000800 */
[----:B-1----:R3:W5:Y:S02]  /*5d00*/  @P3 LDG.E R40, desc[UR8][R40.64] ;  /* 0x0000000828283981 */ /* 0x002764000c1e1900 */
[----:B--23--:R-:W-:Y:S02]  /*5d10*/  @!P3 IMAD.U32 R40, RZ, RZ, UR4 ;  /* 0x00000004ff28be24 */ /* 0x00cfe4000f8e00ff */
.L_x_94:
[----:B------:R-:W-:Y:S05]  /*5d20*/  @!P4 BRA `(.L_x_95) ;  /* 0x000000000024c947 */ /* 0x000fea0003800000 */
[----:B------:R-:W-:Y:S01]  /*5d30*/  ISETP.NE.U32.AND P3, PT, R72, RZ, PT ;  /* 0x000000ff4800720c */ /* 0x000fe20003f65070 */
[----:B------:R-:W2:Y:S03]  /*5d40*/  LDCU.64 UR4, c[0x0][0x358] ;  /* 0x00006b00ff0477ac */ /* 0x000ea60008000a00 */
[----:B------:R-:W-:Y:S11]  /*5d50*/  ISETP.NE.AND.EX P3, PT, R73, RZ, PT, P3 ;  /* 0x000000ff4900720c */ /* 0x000ff60003f65330 */
[----:B------:R-:W-:Y:S02]  /*5d60*/  @!UPT UIADD3 URZ, UPT, UPT, URZ, URZ, URZ ;  /* 0x000000fffffff290 */ /* 0x000fe4000fffe0ff */
[----:B------:R-:W3:Y:S01]  /*5d70*/  @P3 LDC.64 R4, c[0x0][0x8a8] ;  /* 0x00022a00ff043b82 */ /* 0x000ee20000000a00 */
[----:B-1----:R-:W-:Y:S04]  /*5d80*/  @P3 IMAD R0, R74, UR36, RZ ;  /* 0x000000244a003c24 */ /* 0x002fe8000f8e02ff */
[----:B---3--:R-:W-:Y:S05]  /*5d90*/  @P3 IMAD.WIDE R4, R0, 0x4, R4 ;  /* 0x0000000400043825 */ /* 0x008fea00078e0204 */
[----:B--2--5:R2:W5:Y:S02]  /*5da0*/  @P3 LDG.E R37, desc[UR4][R4.64] ;  /* 0x0000000404253981 */ /* 0x024564000c1e1900 */
[----:B--2---:R-:W3:Y:S02]  /*5db0*/  @!P3 LDC R37, c[0x0][0x8a0] ;  /* 0x00022800ff25bb82 */ /* 0x004ee40000000800 */
.L_x_95:
[----:B-----5:R-:W-:Y:S01]  /*5dc0*/  ISETP.NE.AND P4, PT, R40, RZ, PT ;  /* 0x000000ff2800720c */ /* 0x020fe20003f85270 */
[----:B------:R-:W-:Y:S01]  /*5dd0*/  BSSY B1, `(.L_x_96) ;  /* 0x0000041000017945 */ /* 0x000fe20003800000 */
[----:B------:R-:W-:Y:S01]  /*5de0*/  SEL R6, RZ, 0xffffffff, P2 ;  /* 0xffffffffff067807 */ /* 0x000fe20001000000 */
[----:B------:R-:W-:Y:S01]  /*5df0*/  IMAD.MOV.U32 R56, RZ, RZ, 0x1 ;  /* 0x00000001ff387424 */ /* 0x000fe200078e00ff */
[----:B------:R-:W-:Y:S02]  /*5e00*/  LOP3.LUT P3, RZ, R77, 0xff, RZ, 0xc0, !PT ;  /* 0x000000ff4dff7812 */ /* 0x000fe4000786c0ff */
[----:B------:R-:W-:Y:S02]  /*5e10*/  CS2R R50, SRZ ;  /* 0x0000000000327805 */ /* 0x000fe4000001ff00 */
[----:B-1----:R-:W-:Y:S02]  /*5e20*/  @P1 SEL R0, RZ, 0xffffffff, P4 ;  /* 0xffffffffff001807 */ /* 0x002fe40002000000 */
[----:B------:R-:W-:Y:S02]  /*5e30*/  CS2R R48, SRZ ;  /* 0x0000000000307805 */ /* 0x000fe4000001ff00 */
[----:B------:R-:W-:Y:S02]  /*5e40*/  LEA R3, R85, UR44, 0x3 ;  /* 0x0000002c55037c11 */ /* 0x000fe4000f8e18ff */
[----:B------:R-:W-:Y:S02]  /*5e50*/  CS2R R46, SRZ ;  /* 0x00000000002e7805 */ /* 0x000fe4000001ff00 */
[----:B------:R-:W-:Y:S02]  /*5e60*/  @P0 SEL R0, R6, R0, !P3 ;  /* 0x0000000006000207 */ /* 0x000fe40005800000 */
[----:B------:R-:W-:Y:S02]  /*5e70*/  CS2R R44, SRZ ;  /* 0x00000000002c7805 */ /* 0x000fe4000001ff00 */
[----:B------:R-:W-:Y:S02]  /*5e80*/  LEA R42, R36, UR44, 0x3 ;  /* 0x0000002c242a7c11 */ /* 0x000fe4000f8e18ff */
[----:B------:R-:W-:Y:S02]  /*5e90*/  @P1 LOP3.LUT R0, R0, 0x1, RZ, 0xc0, !PT ;  /* 0x0000000100001812 */ /* 0x000fe400078ec0ff */
[----:B------:R-:W-:Y:S02]  /*5ea0*/  SHF.L.U32 R4, R87, 0x1f, RZ ;  /* 0x0000001f57047819 */ /* 0x000fe400000006ff */
[----:B------:R-:W-:Y:S02]  /*5eb0*/  ISETP.NE.U32.OR P6, PT, R0, 0x1, !P1 ;  /* 0x000000010000780c */ /* 0x000fe40004fc5470 */
[----:B------:R-:W-:Y:S02]  /*5ec0*/  PLOP3.LUT P2, PT, PT, PT, UP1, 0x80, 0x8 ;  /* 0x000000000008781c */ /* 0x000fe40003f4f018 */
[----:B------:R-:W-:Y:S02]  /*5ed0*/  SEL R5, RZ, 0xffffffff, P4 ;  /* 0xffffffffff057807 */ /* 0x000fe40002000000 */
[----:B------:R-:W-:Y:S02]  /*5ee0*/  LEA.HI R38, R36, R36, RZ, 0x1 ;  /* 0x0000002424267211 */ /* 0x000fe400078f08ff */
[----:B------:R-:W-:Y:S05]  /*5ef0*/  P2R R43, PR, RZ, 0x40 ;  /* 0x00000040ff2b7803 */ /* 0x000fea0000000000 */
[----:B------:R-:W-:Y:S02]  /*5f00*/  @P6 SHF.L.U32 R0, R84, 0x1f, RZ ;  /* 0x0000001f54006819 */ /* 0x000fe400000006ff */
[----:B------:R-:W-:Y:S02]  /*5f10*/  @P2 SEL R5, R6, R5, !P3 ;  /* 0x0000000506052207 */ /* 0x000fe40005800000 */
[----:B------:R1:W2:Y:S02]  /*5f20*/  @P6 SYNCS.PHASECHK.TRANS64.TRYWAIT P1, [R3+URZ+0x60], R0 ;  /* 0x00006000030065a7 */ /* 0x0002a400080211ff */
[----:B------:R-:W-:Y:S04]  /*5f30*/  LOP3.LUT R5, R5, 0x1, RZ, 0xc0, !PT ;  /* 0x0000000105057812 */ /* 0x000fe800078ec0ff */
[----:B------:R-:W-:Y:S04]  /*5f40*/  ISETP.NE.U32.AND P5, PT, R5, 0x1, PT ;  /* 0x000000010500780c */ /* 0x000fe80003fa5070 */
[----:B------:R-:W-:Y:S01]  /*5f50*/  P2R R57, PR, RZ, 0x20 ;  /* 0x00000020ff397803 */ /* 0x000fe20000000000 */
[----:B------:R4:W3:Y:S01]  /*5f60*/  SYNCS.PHASECHK.TRANS64.TRYWAIT P0, [R42+URZ+0xc0], R4 ;  /* 0x0000c0042a0075a7 */ /* 0x0008e200080011ff */
[----:B-1----:R-:W-:Y:S02]  /*5f70*/  SHF.R.U32.HI R0, RZ, 0x1, R38 ;  /* 0x00000001ff007819 */ /* 0x002fe40000011626 */
[----:B------:R-:W-:Y:S03]  /*5f80*/  LOP3.LUT R38, R38, 0xffe, RZ, 0xc0, !PT ;  /* 0x00000ffe26267812 */ /* 0x000fe600078ec0ff */
[----:B------:R-:W-:Y:S02]  /*5f90*/  IMAD R0, R0, 0xc0, R2 ;  /* 0x000000c000007824 */ /* 0x000fe400078e0202 */
[----:B------:R-:W-:Y:S04]  /*5fa0*/  IMAD.IADD R38, R36, 0x1, -R38 ;  /* 0x0000000124267824 */ /* 0x000fe800078e0a26 */
[----:B------:R-:W-:Y:S01]  /*5fb0*/  IMAD R38, R38, 0x100000, R0 ;  /* 0x0010000026267824 */ /* 0x000fe200078e0200 */
[----:B--2---:R-:W-:Y:S01]  /*5fc0*/  @P6 SEL R56, RZ, 0x1, !P1 ;  /* 0x00000001ff386807 */ /* 0x004fe20004800000 */
[----:B----4-:R-:W-:Y:S06]  /*5fd0*/  @!P6 BRA `(.L_x_97) ;  /* 0x000000000080e947 */ /* 0x010fec0003800000 */
[----:B------:R-:W-:Y:S01]  /*5fe0*/  @P5 IMAD R6, R85, 0x1000, R76 ;  /* 0x0000100055065824 */ /* 0x000fe200078e024c */
[----:B------:R-:W-:Y:S01]  /*5ff0*/  ISETP.NE.AND P1, PT, R56, RZ, PT ;  /* 0x000000ff3800720c */ /* 0x000fe20003f25270 */
[----:B------:R-:W-:Y:S01]  /*6000*/  BSSY B0, `(.L_x_98) ;  /* 0x000000b000007945 */ /* 0x000fe20003800000 */
[----:B------:R-:W-:Y:S01]  /*6010*/  CS2R R46, SRZ ;  /* 0x00000000002e7805 */ /* 0x000fe2000001ff00 */
[----:B------:R-:W-:Y:S01]  /*6020*/  @P5 VIADD R5, R6, UR44 ;  /* 0x0000002c06055c36 */ /* 0x000fe20008000000 */
[----:B------:R-:W-:Y:S02]  /*6030*/  CS2R R44, SRZ ;  /* 0x00000000002c7805 */ /* 0x000fe4000001ff00 */
[----:B------:R-:W-:Y:S02]  /*6040*/  CS2R R50, SRZ ;  /* 0x0000000000327805 */ /* 0x000fe4000001ff00 */
[----:B------:R-:W-:Y:S01]  /*6050*/  CS2R R48, SRZ ;  /* 0x0000000000307805 */ /* 0x000fe2000001ff00 */
[----:B------:R-:W-:Y:S04]  /*6060*/  @P5 IMAD R5, R88, -0x10, R5 ;  /* 0xfffffff058055824 */ /* 0x000fe800078e0205 */
[----:B------:R-:W-:Y:S05]  /*6070*/  @P1 BRA `(.L_x_99) ;  /* 0x00000000000c1947 */ /* 0x000fea0003800000 */
[----:B------:R-:W-:Y:S04]  /*6080*/  SHF.L.U32 R0, R84, 0x1f, RZ ;  /* 0x0000001f54007819 */ /* 0x000fe800000006ff */
[----:B------:R-:W1:Y:S02]  /*6090*/  SYNCS.PHASECHK.TRANS64.TRYWAIT P1, [R3+URZ+0x60], R0 ;  /* 0x00006000030075a7 */ /* 0x000e6400080211ff */
[----:B-1----:R-:W-:Y:S05]  /*60a0*/  @!P1 BRA `(.L_x_100) ;  /* 0x0000003400549947 */ /* 0x002fea0003800000 */
.L_x_99:
[----:B------:R-:W-:Y:S05]  /*60b0*/  BSYNC B0 ;  /* 0x0000000000007941 */ /* 0x000fea0003800000 */
.L_x_98:
[----:B------:R-:W-:Y:S01]  /*60c0*/  ISETP.NE.AND P1, PT, R57, RZ, PT ;  /* 0x000000ff3900720c */ /* 0x000fe20003f25270 */
[----:B-1----:R-:W-:Y:S02]  /*60d0*/  VIADD R3, R3, 0x78 ;  /* 0x0000007803037836 */ /* 0x002fe40000000000 */
[----:B------:R-:W-:Y:S02]  /*60e0*/  IMAD.U32 R0, RZ, RZ, UR46 ;  /* 0x0000002eff007e24 */ /* 0x000fe4000f8e00ff */
[----:B------:R-:W-:Y:S03]  /*60f0*/  VIADD R85, R85, 0x1 ;  /* 0x0000000155557836 */ /* 0x000fe60000000000 */
[----:B------:R-:W-:Y:S05]  /*6100*/  PRMT R0, R0, 0x654, R3 ;  /* 0x0000065400007816 */ /* 0x000fea0000000003 */
[----:B------:R1:W2:Y:S04]  /*6110*/  @P1 LDS.128 R44, [R6+UR44+0x200] ;  /* 0x0002002c062c1984 */ /* 0x0002a80008000c00 */
[----:B------:R1:W4:Y:S01]  /*6120*/  @P1 LDS.128 R48, [R5+0x210] ;  /* 0x0002100005301984 */ /* 0x0003220000000c00 */
[C---:B------:R-:W-:Y:S01]  /*6130*/  ISETP.NE.AND P1, PT, R85.reuse, 0x3, PT ;  /* 0x000000035500780c */ /* 0x040fe20003f25270 */
[----:B------:R-:W-:Y:S01]  /*6140*/  @!PT LDS RZ, [RZ] ;  /* 0x00000000fffff984 */ /* 0x000fe20000000800 */
[----:B------:R-:W-:Y:S01]  /*6150*/  @!PT LDS RZ, [RZ] ;  /* 0x00000000fffff984 */ /* 0x000fe20000000800 */
[----:B------:R-:W-:Y:S01]  /*6160*/  @!PT LDS RZ, [RZ] ;  /* 0x00000000fffff984 */ /* 0x000fe20000000800 */
[----:B------:R-:W-:Y:S01]  /*6170*/  @!PT LDS RZ, [RZ] ;  /* 0x00000000fffff984 */ /* 0x000fe20000000800 */
[----:B------:R5:W-:Y:S06]  /*6180*/  MEMBAR.ALL.CTA ;  /* 0x0000000000007992 */ /* 0x000bec0000008000 */
[----:B-----5:R-:W5:Y:S01]  /*6190*/  FENCE.VIEW.ASYNC.S ;  /* 0x00000000000073c6 */ /* 0x020f620000000000 */
[----:B------:R-:W-:Y:S01]  /*61a0*/  SEL R85, R85, RZ, P1 ;  /* 0x000000ff55557207 */ /* 0x000fe20000800000 */
[----:B-----5:R5:W-:Y:S02]  /*61b0*/  SYNCS.ARRIVE.TRANS64.RED.A1T0 RZ, [R0+URZ], RZ ;  /* 0x000000ff00ff79a7 */ /* 0x020be400081004ff */
[----:B-----5:R-:W-:Y:S04]  /*61c0*/  SEL R0, RZ, 0x1, P1 ;  /* 0x00000001ff007807 */ /* 0x020fe80000800000 */
[----:B-12---:R-:W-:Y:S02]  /*61d0*/  LOP3.LUT R84, R84, R0, RZ, 0x3c, !PT ;  /* 0x0000000054547212 */ /* 0x006fe400078e3cff */
.L_x_97:
[----:B------:R-:W-:Y:S05]  /*61e0*/  BSYNC B1 ;  /* 0x0000000000017941 */ /* 0x000fea0003800000 */
.L_x_96:
[----:B------:R-:W-:Y:S04]  /*61f0*/  SHF.R.U32.HI R0, RZ, 0x15, R38 ;  /* 0x00000015ff007819 */ /* 0x000fe80000011626 */
[----:B------:R-:W-:Y:S01]  /*6200*/  LOP3.LUT P1, RZ, R0, 0x3, R78, 0x48, !PT ;  /* 0x0000000300ff7812 */ /* 0x000fe2000782484e */
[----:B------:R-:W-:Y:S01]  /*6210*/  @!UPT UIADD3 URZ, UPT, UPT, URZ, URZ, URZ ;  /* 0x000000fffffff290 */ /* 0x000fe2000fffe0ff */
[----:B---3--:R-:W-:Y:S11]  /*6220*/  @P0 BRA `(.L_x_101) ;  /* 0x0000000000080947 */ /* 0x008ff60003800000 */
[----:B------:R-:W1:Y:S02]  /*6230*/  SYNCS.PHASECHK.TRANS64.TRYWAIT P0, [R42+URZ+0xc0], R4 ;  /* 0x0000c0042a0075a7 */ /* 0x000e6400080011ff */
[----:B-1----:R-:W-:Y:S05]  /*6240*/  @!P0 BRA `(.L_x_102) ;  /* 0x0000003400008947 */ /* 0x002fea0003800000 */
.L_x_101:
[----:B------:R-:W-:Y:S05]  /*6250*/  @!P1 BRA `(.L_x_103) ;  /* 0x0000000000409947 */ /* 0x000fea0003800000 */
[----:B------:R-:W2:Y:S01]  /*6260*/  LDCU.64 UR8, c[0x4][0x78] ;  /* 0x01000f00ff0877ac */ /* 0x000ea20008000a00 */
[----:B------:R-:W-:Y:S01]  /*6270*/  MOV R15, 0x0 ;  /* 0x00000000000f7802 */ /* 0x000fe20000000f00 */
[----:B------:R-:W-:Y:S02]  /*6280*/  HFMA2 R12, -RZ, RZ, 0, 5.9604644775390625e-08 ;  /* 0x00000001ff0c7431 */ /* 0x000fe400000001ff */
[----:B------:R-:W-:Y:S02]  /*6290*/  IMAD.MOV.U32 R8, RZ, RZ, 0x192 ;  /* 0x00000192ff087424 */ /* 0x000fe400078e00ff */
[----:B------:R-:W-:Y:S01]  /*62a0*/  IMAD.MOV.U32 R13, RZ, RZ, RZ ;  /* 0x000000ffff0d7224 */ /* 0x000fe200078e00ff */
[----:B------:R-:W3:Y:S01]  /*62b0*/  LDCU.64 UR6, c[0x4][0x80] ;  /* 0x01001000ff0677ac */ /* 0x000ee20008000a00 */
[----:B------:R-:W4:Y:S01]  /*62c0*/  LDC.64 R14, c[0x4][R15] ;  /* 0x010000000f0e7b82 */ /* 0x000f220000000a00 */
[----:B------:R-:W5:Y:S01]  /*62d0*/  LDCU.64 UR4, c[0x4][0x18] ;  /* 0x01000300ff0477ac */ /* 0x000f620008000a00 */
[----:B--2---:R-:W-:Y:S01]  /*62e0*/  MOV R5, UR9 ;  /* 0x0000000900057c02 */ /* 0x004fe20008000f00 */
[----:B-1----:R-:W-:Y:S01]  /*62f0*/  IMAD.U32 R4, RZ, RZ, UR8 ;  /* 0x00000008ff047e24 */ /* 0x002fe2000f8e00ff */
[----:B---3--:R-:W-:Y:S01]  /*6300*/  MOV R7, UR7 ;  /* 0x0000000700077c02 */ /* 0x008fe20008000f00 */
[----:B------:R-:W-:Y:S01]  /*6310*/  IMAD.U32 R6, RZ, RZ, UR6 ;  /* 0x00000006ff067e24 */ /* 0x000fe2000f8e00ff */
[----:B-----5:R-:W-:Y:S01]  /*6320*/  MOV R11, UR5 ;  /* 0x00000005000b7c02 */ /* 0x020fe20008000f00 */
[----:B------:R-:W-:Y:S02]  /*6330*/  IMAD.U32 R10, RZ, RZ, UR4 ;  /* 0x00000004ff0a7e24 */ /* 0x000fe4000f8e00ff */
[----:B------:R-:W-:Y:S07]  /*6340*/  LEPC R20, `(.L_x_103) ;  /* 0x000000001014794e */ /* 0x000fee0000000000 */
[----:B----4-:R-:W-:Y:S05]  /*6350*/  CALL.ABS.NOINC R14 ;  /* 0x000000000e007343 */ /* 0x010fea0003c00000 */
.L_x_103:
[----:B------:R-:W-:Y:S01]  /*6360*/  ISETP.NE.AND P0, PT, R89, RZ, PT ;  /* 0x000000ff5900720c */ /* 0x000fe20003f05270 */
[----:B------:R-:W-:Y:S05]  /*6370*/  WARPSYNC.ALL ;  /* 0x0000000000007948 */ /* 0x000fea0003800000 */
[----:B------:R-:W-:Y:S01]  /*6380*/  R2UR UR4, R38 ;  /* 0x00000000260472ca */ /* 0x000fe200000e0000 */
[----:B------:R-:W-:Y:S01]  /*6390*/  USHF.L.U32 UR6, UR45, 0xc, URZ ;  /* 0x0000000c2d067899 */ /* 0x000fe200080006ff */
[C---:B------:R-:W-:Y:S01]  /*63a0*/  SHF.L.U32 R3, R44.reuse, 0x10, RZ ;  /* 0x000000102c037819 */ /* 0x040fe200000006ff */
[----:B------:R-:W-:Y:S01]  /*63b0*/  BSSY.RECONVERGENT B0, `(.L_x_104) ;  /* 0x000009b000007945 */ /* 0x000fe20003800200 */
[C---:B------:R-:W-:Y:S02]  /*63c0*/  PRMT R39, R44.reuse, 0x8880, RZ ;  /* 0x000088802c277816 */ /* 0x040fe400000000ff */
[----:B------:R-:W-:Y:S02]  /*63d0*/  SHF.L.U32 R41, R44, 0x8, RZ ;  /* 0x000000082c297819 */ /* 0x000fe400000006ff */
[----:B------:R-:W-:Y:S05]  /*63e0*/  SHF.L.U32 R91, R83, 0x4, RZ ;  /* 0x00000004535b7819 */ /* 0x000fea00000006ff */
[----:B-1----:R-:W-:Y:S01]  /*63f0*/  LDTM.16dp32bit_t0_t15.x32 R4, tmem[UR4] ;  /* 0x00000004000479ee */ /* 0x002fe20008a80000 */
[----:B------:R-:W1:Y:S02]  /*6400*/  LDTM.16dp32bit_t16_t31.x32 R4, tmem[UR4+0x20] ;  /* 0x00002004000479ee */ /* 0x000e640008aa0000 */
[C---:B-1----:R-:W-:Y:S01]  /*6410*/  IMAD R0, R37.reuse, R4, RZ ;  /* 0x0000000425007224 */ /* 0x042fe200078e02ff */
[----:B------:R-:W-:Y:S01]  /*6420*/  SHF.R.S32.HI R4, RZ, 0x18, R3 ;  /* 0x00000018ff047819 */ /* 0x000fe20000011403 */
[----:B------:R-:W-:Y:S01]  /*6430*/  IMAD R3, R37, R5, RZ ;  /* 0x0000000525037224 */ /* 0x000fe200078e02ff */
[----:B------:R-:W-:Y:S01]  /*6440*/  SHF.R.S32.HI R5, RZ, 0x18, R41 ;  /* 0x00000018ff057819 */ /* 0x000fe20000011429 */
[----:B------:R-:W-:Y:S01]  /*6450*/  IMAD R0, R39, R40, R0 ;  /* 0x0000002827007224 */ /* 0x000fe200078e0200 */
[----:B------:R-:W-:Y:S01]  /*6460*/  PRMT R39, R45, 0x8880, RZ ;  /* 0x000088802d277816 */ /* 0x000fe200000000ff */
[----:B------:R-:W-:Y:S01]  /*6470*/  IMAD R6, R37, R6, RZ ;  /* 0x0000000625067224 */ /* 0x000fe200078e02ff */
[----:B------:R-:W-:Y:S01]  /*6480*/  SHF.L.U32 R41, R45, 0x8, RZ ;  /* 0x000000082d297819 */ /* 0x000fe200000006ff */
[-C--:B------:R-:W-:Y:S01]  /*6490*/  IMAD R3, R4, R40.reuse, R3 ;  /* 0x0000002804037224 */ /* 0x080fe200078e0203 */
[----:B------:R-:W-:Y:S01]  /*64a0*/  SHF.R.S32.HI R4, RZ, 0x18, R44 ;  /* 0x00000018ff047819 */ /* 0x000fe2000001142c */
[----:B------:R-:W-:Y:S02]  /*64b0*/  IMAD R7, R37, R7, RZ ;  /* 0x0000000725077224 */ /* 0x000fe400078e02ff */
[-C--:B------:R-:W-:Y:S01]  /*64c0*/  IMAD R6, R5, R40.reuse, R6 ;  /* 0x0000002805067224 */ /* 0x080fe200078e0206 */
[----:B------:R-:W-:Y:S01]  /*64d0*/  SHF.L.U32 R5, R45, 0x10, RZ ;  /* 0x000000102d057819 */ /* 0x000fe200000006ff */
[----:B------:R-:W-:Y:S02]  /*64e0*/  IMAD R7, R4, R40, R7 ;  /* 0x0000002804077224 */ /* 0x000fe400078e0207 */
[C---:B------:R-:W-:Y:S01]  /*64f0*/  IMAD R4, R37.reuse, R8, RZ ;  /* 0x0000000825047224 */ /* 0x040fe200078e02ff */
[----:B------:R-:W-:Y:S01]  /*6500*/  SHF.R.S32.HI R8, RZ, 0x18, R5 ;  /* 0x00000018ff087819 */ /* 0x000fe20000011405 */
[----:B------:R-:W-:Y:S01]  /*6510*/  IMAD R5, R37, R9, RZ ;  /* 0x0000000925057224 */ /* 0x000fe200078e02ff */
[----:B------:R-:W-:Y:S01]  /*6520*/  I2IP.S8.S32.SAT R52, R7, R6, RZ ;  /* 0x0000000607347239 */ /* 0x000fe200000014ff */
[-C--:B------:R-:W-:Y:S01]  /*6530*/  IMAD R4, R39, R40.reuse, R4 ;  /* 0x0000002827047224 */ /* 0x080fe200078e0204 */
[----:B------:R-:W-:Y:S01]  /*6540*/  SHF.R.S32.HI R9, RZ, 0x18, R41 ;  /* 0x00000018ff097819 */ /* 0x000fe20000011429 */
[----:B------:R-:W-:Y:S01]  /*6550*/  IMAD R5, R8, R40, R5 ;  /* 0x0000002808057224 */ /* 0x000fe200078e0205 */
[----:B------:R-:W-:Y:S01]  /*6560*/  I2IP.S8.S32.SAT R52, R3, R0, R52 ;  /* 0x0000000003347239 */ /* 0x000fe20000001434 */
[C---:B------:R-:W-:Y:S01]  /*6570*/  IMAD R8, R37.reuse, R12, RZ ;  /* 0x0000000c25087224 */ /* 0x040fe200078e02ff */
[----:B------:R-:W-:Y:S01]  /*6580*/  SHF.R.S32.HI R39, RZ, 0x18, R45 ;  /* 0x00000018ff277819 */ /* 0x000fe2000001142d */
[C---:B------:R-:W-:Y:S01]  /*6590*/  IMAD R10, R37.reuse, R10, RZ ;  /* 0x0000000a250a7224 */ /* 0x040fe200078e02ff */
[C---:B------:R-:W-:Y:S01]  /*65a0*/  PRMT R41, R46.reuse, 0x8880, RZ ;  /* 0x000088802e297816 */ /* 0x040fe200000000ff */
[C---:B------:R-:W-:Y:S01]  /*65b0*/  IMAD R12, R37.reuse, R16, RZ ;  /* 0x00000010250c7224 */ /* 0x040fe200078e02ff */
[----:B------:R-:W-:Y:S01]  /*65c0*/  SHF.R.S32.HI R3, RZ, 0x18, R46 ;  /* 0x00000018ff037819 */ /* 0x000fe2000001142e */
[C---:B------:R-:W-:Y:S01]  /*65d0*/  IMAD R16, R37.reuse, R20, RZ ;  /* 0x0000001425107224 */ /* 0x040fe200078e02ff */
[----:B------:R-:W-:Y:S01]  /*65e0*/  MOV R6, R41 ;  /* 0x0000002900067202 */ /* 0x000fe20000000f00 */
[C---:B------:R-:W-:Y:S01]  /*65f0*/  IMAD R11, R37.reuse, R11, RZ ;  /* 0x0000000b250b7224 */ /* 0x040fe200078e02ff */
[C---:B------:R-:W-:Y:S01]  /*6600*/  SHF.L.U32 R0, R46.reuse, 0x8, RZ ;  /* 0x000000082e007819 */ /* 0x040fe200000006ff */
[C---:B------:R-:W-:Y:S02]  /*6610*/  IMAD R20, R37.reuse, R24, RZ ;  /* 0x0000001825147224 */ /* 0x040fe400078e02ff */
[----:B------:R-:W-:Y:S01]  /*6620*/  IMAD R24, R37, R28, RZ ;  /* 0x0000001c25187224 */ /* 0x000fe200078e02ff */
[----:B------:R-:W-:Y:S01]  /*6630*/  SHF.R.S32.HI R0, RZ, 0x18, R0 ;  /* 0x00000018ff007819 */ /* 0x000fe20000011400 */
[----:B------:R-:W-:Y:S02]  /*6640*/  IMAD R10, R9, R40, R10 ;  /* 0x00000028090a7224 */ /* 0x000fe400078e020a */
[----:B------:R-:W-:Y:S02]  /*6650*/  IMAD R28, R37, R32, RZ ;  /* 0x00000020251c7224 */ /* 0x000fe400078e02ff */
[----:B------:R-:W-:Y:S02]  /*6660*/  IMAD.U32 R32, R46, 0x10000, RZ ;  /* 0x000100002e207824 */ /* 0x000fe400078e00ff */
[-C--:B------:R-:W-:Y:S02]  /*6670*/  IMAD R11, R39, R40.reuse, R11 ;  /* 0x00000028270b7224 */ /* 0x080fe400078e020b */
[----:B------:R-:W-:Y:S01]  /*6680*/  IMAD R8, R6, R40, R8 ;  /* 0x0000002806087224 */ /* 0x000fe200078e0208 */
[----:B------:R-:W-:Y:S01]  /*6690*/  SHF.R.S32.HI R7, RZ, 0x18, R32 ;  /* 0x00000018ff077819 */ /* 0x000fe20000011420 */
[----:B------:R-:W-:Y:S01]  /*66a0*/  IMAD R9, R37, R13, RZ ;  /* 0x0000000d25097224 */ /* 0x000fe200078e02ff */
[----:B------:R-:W-:Y:S01]  /*66b0*/  I2IP.S8.S32.SAT R10, R11, R10, RZ ;  /* 0x0000000a0b0a7239 */ /* 0x000fe200000014ff */
[----:B------:R-:W-:Y:S01]  /*66c0*/  IMAD R14, R37, R14, RZ ;  /* 0x0000000e250e7224 */ /* 0x000fe200078e02ff */
[----:B------:R-:W-:Y:S01]  /*66d0*/  PRMT R6, R47, 0x8880, RZ ;  /* 0x000088802f067816 */ /* 0x000fe200000000ff */
[----:B------:R-:W-:Y:S01]  /*66e0*/  IMAD R9, R7, R40, R9 ;  /* 0x0000002807097224 */ /* 0x000fe200078e0209 */
[----:B------:R-:W-:Y:S01]  /*66f0*/  I2IP.S8.S32.SAT R53, R5, R4, R10 ;  /* 0x0000000405357239 */ /* 0x000fe2000000140a */
[----:B------:R-:W-:Y:S01]  /*6700*/  IMAD R14, R0, R40, R14 ;  /* 0x00000028000e7224 */ /* 0x000fe200078e020e */
[----:B------:R-:W-:Y:S01]  /*6710*/  SHF.L.U32 R4, R47, 0x10, RZ ;  /* 0x000000102f047819 */ /* 0x000fe200000006ff */
[----:B------:R-:W-:Y:S01]  /*6720*/  IMAD R15, R37, R15, RZ ;  /* 0x0000000f250f7224 */ /* 0x000fe200078e02ff */
[----:B------:R-:W-:Y:S01]  /*6730*/  MOV R0, R6 ;  /* 0x0000000600007202 */ /* 0x000fe20000000f00 */
[----:B------:R-:W-:Y:S01]  /*6740*/  IMAD.SHL.U32 R5, R47, 0x100, RZ ;  /* 0x000001002f057824 */ /* 0x000fe200078e00ff */
[----:B------:R-:W-:Y:S01]  /*6750*/  SHF.R.S32.HI R4, RZ, 0x18, R4 ;  /* 0x00000018ff047819 */ /* 0x000fe20000011404 */
[----:B------:R-:W-:Y:S01]  /*6760*/  IMAD R13, R37, R17, RZ ;  /* 0x00000011250d7224 */ /* 0x000fe200078e02ff */
[----:B----4-:R-:W-:Y:S01]  /*6770*/  SHF.L.U32 R6, R50, 0x8, RZ ;  /* 0x0000000832067819 */ /* 0x010fe200000006ff */
[-C--:B------:R-:W-:Y:S01]  /*6780*/  IMAD R15, R3, R40.reuse, R15 ;  /* 0x00000028030f7224 */ /* 0x080fe200078e020f */
[----:B------:R-:W-:Y:S01]  /*6790*/  SHF.R.S32.HI R5, RZ, 0x18, R5 ;  /* 0x00000018ff057819 */ /* 0x000fe20000011405 */
[----:B------:R-:W-:Y:S01]  /*67a0*/  IMAD R12, R0, R40, R12 ;  /* 0x00000028000c7224 */ /* 0x000fe200078e020c */
[----:B------:R-:W-:Y:S01]  /*67b0*/  SHF.R.S32.HI R3, RZ, 0x18, R47 ;  /* 0x00000018ff037819 */ /* 0x000fe2000001142f */
[C---:B------:R-:W-:Y:S01]  /*67c0*/  IMAD R18, R37.reuse, R18, RZ ;  /* 0x0000001225127224 */ /* 0x040fe200078e02ff */
[----:B------:R-:W-:Y:S01]  /*67d0*/  PRMT R0, R48, 0x8880, RZ ;  /* 0x0000888030007816 */ /* 0x000fe200000000ff */
[----:B------:R-:W-:Y:S01]  /*67e0*/  IMAD R13, R4, R40, R13 ;  /* 0x00000028040d7224 */ /* 0x000fe200078e020d */
[C---:B------:R-:W-:Y:S01]  /*67f0*/  SHF.L.U32 R4, R48.reuse, 0x8, RZ ;  /* 0x0000000830047819 */ /* 0x040fe200000006ff */
[----:B------:R-:W-:Y:S01]  /*6800*/  IMAD R19, R37, R19, RZ ;  /* 0x0000001325137224 */ /* 0x000fe200078e02ff */
[----:B------:R-:W-:Y:S01]  /*6810*/  I2IP.S8.S32.SAT R14, R15, R14, RZ ;  /* 0x0000000e0f0e7239 */ /* 0x000fe200000014ff */
[-C--:B------:R-:W-:Y:S01]  /*6820*/  IMAD R18, R5, R40.reuse, R18 ;  /* 0x0000002805127224 */ /* 0x080fe200078e0212 */
[----:B------:R-:W-:Y:S01]  /*6830*/  SHF.R.S32.HI R4, RZ, 0x18, R4 ;  /* 0x00000018ff047819 */ /* 0x000fe20000011404 */
[-C--:B------:R-:W-:Y:S01]  /*6840*/  IMAD R19, R3, R40.reuse, R19 ;  /* 0x0000002803137224 */ /* 0x080fe200078e0213 */
[----:B------:R-:W-:Y:S01]  /*6850*/  SHF.L.U32 R3, R48, 0x10, RZ ;  /* 0x0000001030037819 */ /* 0x000fe200000006ff */
[----:B------:R-:W-:Y:S01]  /*6860*/  IMAD R16, R0, R40, R16 ;  /* 0x0000002800107224 */ /* 0x000fe200078e0210 */
[----:B------:R-:W-:Y:S01]  /*6870*/  SHF.R.S32.HI R0, RZ, 0x18, R48 ;  /* 0x00000018ff007819 */ /* 0x000fe20000011430 */
[C---:B------:R-:W-:Y:S01]  /*6880*/  IMAD R17, R37.reuse, R21, RZ ;  /* 0x0000001525117224 */ /* 0x040fe200078e02ff */
[----:B------:R-:W-:Y:S01]  /*6890*/  SHF.R.S32.HI R3, RZ, 0x18, R3 ;  /* 0x00000018ff037819 */ /* 0x000fe20000011403 */
[C---:B------:R-:W-:Y:S01]  /*68a0*/  IMAD R22, R37.reuse, R22, RZ ;  /* 0x0000001625167224 */ /* 0x040fe200078e02ff */
[----:B------:R-:W-:Y:S01]  /*68b0*/  SHF.L.U32 R5, R50, 0x10, RZ ;  /* 0x0000001032057819 */ /* 0x000fe200000006ff */
[----:B------:R-:W-:Y:S01]  /*68c0*/  IMAD R23, R37, R23, RZ ;  /* 0x0000001725177224 */ /* 0x000fe200078e02ff */
[----:B------:R-:W-:Y:S01]  /*68d0*/  I2IP.S8.S32.SAT R18, R19, R18, RZ ;  /* 0x0000001213127239 */ /* 0x000fe200000014ff */
[-C--:B------:R-:W-:Y:S01]  /*68e0*/  IMAD R17, R3, R40.reuse, R17 ;  /* 0x0000002803117224 */ /* 0x080fe200078e0211 */
[C---:B------:R-:W-:Y:S01]  /*68f0*/  PRMT R3, R49.reuse, 0x8880, RZ ;  /* 0x0000888031037816 */ /* 0x040fe200000000ff */
[-C--:B------:R-:W-:Y:S01]  /*6900*/  IMAD R22, R4, R40.reuse, R22 ;  /* 0x0000002804167224 */ /* 0x080fe200078e0216 */
[----:B------:R-:W-:Y:S01]  /*6910*/  SHF.L.U32 R4, R49, 0x10, RZ ;  /* 0x0000001031047819 */ /* 0x000fe200000006ff */
[-C--:B------:R-:W-:Y:S01]  /*6920*/  IMAD R23, R0, R40.reuse, R23 ;  /* 0x0000002800177224 */ /* 0x080fe200078e0217 */
[----:B------:R-:W-:Y:S01]  /*6930*/  SHF.R.S32.HI R5, RZ, 0x18, R5 ;  /* 0x00000018ff057819 */ /* 0x000fe20000011405 */
[----:B------:R-:W-:Y:S01]  /*6940*/  IMAD.MOV.U32 R0, RZ, RZ, R3 ;  /* 0x000000ffff007224 */ /* 0x000fe200078e0003 */
[----:B------:R-:W-:Y:S01]  /*6950*/  SHF.R.S32.HI R3, RZ, 0x18, R4 ;  /* 0x00000018ff037819 */ /* 0x000fe20000011404 */
[----:B------:R-:W-:Y:S01]  /*6960*/  IMAD R21, R37, R25, RZ ;  /* 0x0000001925157224 */ /* 0x000fe200078e02ff */
[----:B------:R-:W-:Y:S01]  /*6970*/  PRMT R4, R50, 0x8880, RZ ;  /* 0x0000888032047816 */ /* 0x000fe200000000ff */
[-C--:B------:R-:W-:Y:S01]  /*6980*/  IMAD R20, R0, R40.reuse, R20 ;  /* 0x0000002800147224 */ /* 0x080fe200078e0214 */
[----:B------:R-:W-:Y:S01]  /*6990*/  SHF.L.U32 R0, R49, 0x8, RZ ;  /* 0x0000000831007819 */ /* 0x000fe200000006ff */
[----:B------:R-:W-:Y:S01]  /*69a0*/  IMAD R21, R3, R40, R21 ;  /* 0x0000002803157224 */ /* 0x000fe200078e0215 */
[----:B------:R-:W-:Y:S01]  /*69b0*/  SHF.R.S32.HI R3, RZ, 0x18, R49 ;  /* 0x00000018ff037819 */ /* 0x000fe20000011431 */
[C---:B------:R-:W-:Y:S01]  /*69c0*/  IMAD R25, R37.reuse, R29, RZ ;  /* 0x0000001d25197224 */ /* 0x040fe200078e02ff */
[----:B------:R-:W-:Y:S01]  /*69d0*/  SHF.R.S32.HI R0, RZ, 0x18, R0 ;  /* 0x00000018ff007819 */ /* 0x000fe20000011400 */
[----:B------:R-:W-:Y:S01]  /*69e0*/  IMAD R26, R37, R26, RZ ;  /* 0x0000001a251a7224 */ /* 0x000fe200078e02ff */
[----:B------:R-:W-:Y:S01]  /*69f0*/  I2IP.S8.S32.SAT R22, R23, R22, RZ ;  /* 0x0000001617167239 */ /* 0x000fe200000014ff */
[----:B------:R-:W-:Y:S01]  /*6a00*/  IMAD R27, R37, R27, RZ ;  /* 0x0000001b251b7224 */ /* 0x000fe200078e02ff */
[----:B------:R-:W-:Y:S01]  /*6a10*/  I2IP.S8.S32.SAT R54, R9, R8, R14 ;  /* 0x0000000809367239 */ /* 0x000fe2000000140e */
[-C--:B------:R-:W-:Y:S01]  /*6a20*/  IMAD R26, R0, R40.reuse, R26 ;  /* 0x00000028001a7224 */ /* 0x080fe200078e021a */
[----:B------:R-:W-:Y:S01]  /*6a30*/  SHF.R.S32.HI R0, RZ, 0x18, R6 ;  /* 0x00000018ff007819 */ /* 0x000fe20000011406 */
[-C--:B------:R-:W-:Y:S01]  /*6a40*/  IMAD R27, R3, R40.reuse, R27 ;  /* 0x00000028031b7224 */ /* 0x080fe200078e021b */
[----:B------:R-:W-:Y:S01]  /*6a50*/  SHF.R.S32.HI R3, RZ, 0x18, R50 ;  /* 0x00000018ff037819 */ /* 0x000fe20000011432 */
[-C--:B------:R-:W-:Y:S01]  /*6a60*/  IMAD R24, R4, R40.reuse, R24 ;  /* 0x0000002804187224 */ /* 0x080fe200078e0218 */
[----:B------:R-:W-:Y:S01]  /*6a70*/  SHF.L.U32 R6, R51, 0x10, RZ ;  /* 0x0000001033067819 */ /* 0x000fe200000006ff */
[----:B------:R-:W-:Y:S01]  /*6a80*/  IMAD R25, R5, R40, R25 ;  /* 0x0000002805197224 */ /* 0x000fe200078e0219 */
[----:B------:R-:W-:Y:S01]  /*6a90*/  PRMT R5, R51, 0x8880, RZ ;  /* 0x0000888033057816 */ /* 0x000fe200000000ff */
[----:B------:R-:W-:Y:S01]  /*6aa0*/  IMAD R30, R37, R30, RZ ;  /* 0x0000001e251e7224 */ /* 0x000fe200078e02ff */
[----:B------:R-:W-:Y:S01]  /*6ab0*/  I2IP.S8.S32.SAT R55, R13, R12, R18 ;  /* 0x0000000c0d377239 */ /* 0x000fe20000001412 */
[----:B------:R-:W-:Y:S01]  /*6ac0*/  IMAD R31, R37, R31, RZ ;  /* 0x0000001f251f7224 */ /* 0x000fe200078e02ff */
[----:B------:R-:W-:Y:S01]  /*6ad0*/  I2IP.S8.S32.SAT R16, R17, R16, R22 ;  /* 0x0000001011107239 */ /* 0x000fe20000001416 */
[-C--:B------:R-:W-:Y:S01]  /*6ae0*/  IMAD R30, R0, R40.reuse, R30 ;  /* 0x00000028001e7224 */ /* 0x080fe200078e021e */
[----:B------:R-:W-:Y:S01]  /*6af0*/  MOV R0, R5 ;  /* 0x0000000500007202 */ /* 0x000fe20000000f00 */
[----:B------:R-:W-:Y:S01]  /*6b00*/  IMAD.SHL.U32 R4, R51, 0x100, RZ ;  /* 0x0000010033047824 */ /* 0x000fe200078e00ff */
[----:B------:R-:W-:Y:S01]  /*6b10*/  SHF.R.S32.HI R5, RZ, 0x18, R51 ;  /* 0x00000018ff057819 */ /* 0x000fe20000011433 */
[-C--:B------:R-:W-:Y:S01]  /*6b20*/  IMAD R31, R3, R40.reuse, R31 ;  /* 0x00000028031f7224 */ /* 0x080fe200078e021f */
[----:B------:R-:W-:Y:S01]  /*6b30*/  SHF.R.S32.HI R3, RZ, 0x18, R6 ;  /* 0x00000018ff037819 */ /* 0x000fe20000011406 */
[C---:B------:R-:W-:Y:S01]  /*6b40*/  IMAD R29, R37.reuse, R33, RZ ;  /* 0x00000021251d7224 */ /* 0x040fe200078e02ff */
[----:B------:R-:W-:Y:S01]  /*6b50*/  SHF.R.S32.HI R4, RZ, 0x18, R4 ;  /* 0x00000018ff047819 */ /* 0x000fe20000011404 */
[----:B------:R-:W-:Y:S01]  /*6b60*/  IMAD R28, R0, R40, R28 ;  /* 0x00000028001c7224 */ /* 0x000fe200078e021c */
[----:B------:R-:W-:Y:S01]  /*6b70*/  LOP3.LUT R0, R76, UR6, RZ, 0xfc, !PT ;  /* 0x000000064c007c12 */ /* 0x000fe2000f8efcff */
[----:B------:R-:W-:Y:S01]  /*6b80*/  IMAD R34, R37, R34, RZ ;  /* 0x0000002225227224 */ /* 0x000fe200078e02ff */
[----:B------:R-:W-:Y:S01]  /*6b90*/  I2IP.S8.S32.SAT R17, R27, R26, RZ ;  /* 0x0000001a1b117239 */ /* 0x000fe200000014ff */
[----:B------:R-:W-:Y:S01]  /*6ba0*/  IMAD R29, R3, R40, R29 ;  /* 0x00000028031d7224 */ /* 0x000fe200078e021d */
[----:B------:R-:W-:Y:S01]  /*6bb0*/  I2IP.S8.S32.SAT R18, R31, R30, RZ ;  /* 0x0000001e1f127239 */ /* 0x000fe200000014ff */
[----:B------:R1:W-:Y:S01]  /*6bc0*/  STS.128 [R0+UR44+0x3200], R52 ;  /* 0x0032003400007988 */ /* 0x0003e20008000c2c */
[----:B------:R-:W-:Y:S01]  /*6bd0*/  IMAD R35, R37, R35, RZ ;  /* 0x0000002325237224 */ /* 0x000fe200078e02ff */
[----:B------:R-:W-:Y:S01]  /*6be0*/  IADD3 R3, PT, PT, R0, UR44, RZ ;  /* 0x0000002c00037c10 */ /* 0x000fe2000fffe0ff */
[----:B------:R-:W-:Y:S01]  /*6bf0*/  IMAD R34, R4, R40, R34 ;  /* 0x0000002804227224 */ /* 0x000fe200078e0222 */
[----:B------:R-:W-:Y:S01]  /*6c00*/  I2IP.S8.S32.SAT R17, R21, R20, R17 ;  /* 0x0000001415117239 */ /* 0x000fe20000001411 */
[----:B------:R-:W-:Y:S01]  /*6c10*/  IMAD R35, R5, R40, R35 ;  /* 0x0000002805237224 */ /* 0x000fe200078e0223 */
[----:B------:R-:W-:Y:S02]  /*6c20*/  I2IP.S8.S32.SAT R18, R25, R24, R18 ;  /* 0x0000001819127239 */ /* 0x000fe40000001412 */
[----:B------:R-:W-:Y:S02]  /*6c30*/  IADD3 R3, PT, PT, R3, R91, RZ ;  /* 0x0000005b03037210 */ /* 0x000fe40007ffe0ff */
[----:B------:R-:W-:Y:S04]  /*6c40*/  I2IP.S8.S32.SAT R19, R35, R34, RZ ;  /* 0x0000002223137239 */ /* 0x000fe800000014ff */
[----:B------:R-:W-:Y:S05]  /*6c50*/  I2IP.S8.S32.SAT R19, R29, R28, R19 ;  /* 0x0000001c1d137239 */ /* 0x000fea0000001413 */
[----:B------:R1:W-:Y:S01]  /*6c60*/  STS.128 [R3+0x3210], R16 ;  /* 0x0032101003007388 */ /* 0x0003e20000000c00 */
[----:B------:R-:W-:Y:S01]  /*6c70*/  @!PT LDS RZ, [RZ] ;  /* 0x00000000fffff984 */ /* 0x000fe20000000800 */
[----:B------:R-:W-:Y:S01]  /*6c80*/  @!PT LDS RZ, [RZ] ;  /* 0x00000000fffff984 */ /* 0x000fe20000000800 */
[----:B------:R-:W-:Y:S01]  /*6c90*/  @!PT LDS RZ, [RZ] ;  /* 0x00000000fffff984 */ /* 0x000fe20000000800 */
[----:B------:R-:W-:Y:S01]  /*6ca0*/  @!PT LDS RZ, [RZ] ;  /* 0x00000000fffff984 */ /* 0x000fe20000000800 */
[----:B------:R2:W-:Y:S07]  /*6cb0*/  MEMBAR.ALL.CTA ;  /* 0x0000000000007992 */ /* 0x0005ee0000008000 */
[----:B--2---:R-:W2:Y:S02]  /*6cc0*/  FENCE.VIEW.ASYNC.S ;  /* 0x00000000000073c6 */ /* 0x004ea40000000000 */
[----:B--2---:R-:W-:Y:S06]  /*6cd0*/  BAR.SYNC.DEFER_BLOCKING 0x1, 0x80 ;  /* 0x0042000000007b1d */ /* 0x004fec0000010000 */
[----:B------:R-:W-:Y:S05]  /*6ce0*/  @P0 BRA `(.L_x_105) ;  /* 0x00000000001c0947 */ /* 0x000fea0003800000 */
[----:B------:R-:W2:Y:S01]  /*6cf0*/  LDCU.64 UR8, c[0x0][0x348] ;  /* 0x00006900ff0877ac */ /* 0x000ea20008000a00 */
[----:B------:R-:W-:Y:S01]  /*6d00*/  UIADD3 UR48, UPT, UPT, UR44, 0x3200, UR6 ;  /* 0x000032002c307890 */ /* 0x000fe2000fffe006 */
[----:B------:R-:W-:Y:S01]  /*6d10*/  UMOV UR51, UR36 ;  /* 0x0000002400337c82 */ /* 0x000fe20008000000 */
[----:B--2---:R-:W-:Y:S04]  /*6d20*/  UIADD3 UR4, UP0, UPT, UR8, 0x680, URZ ;  /* 0x0000068008047890 */ /* 0x004fe8000ff1e0ff */
[----:B------:R-:W-:Y:S09]  /*6d30*/  UIADD3.X UR5, UPT, UPT, URZ, UR9, URZ, UP0, !UPT ;  /* 0x00000009ff057290 */ /* 0x000ff200087fe4ff */
[----:B------:R2:W-:Y:S02]  /*6d40*/  UTMASTG.3D [UR48], [UR4] ;  /* 0x00000030040073b5 */ /* 0x0005e40008010000 */
[----:B--2---:R0:W-:Y:S02]  /*6d50*/  UTMACMDFLUSH ;  /* 0x00000000000079b7 */ /* 0x0041e40000000000 */
.L_x_105:
[----:B------:R-:W-:Y:S05]  /*6d60*/  BSYNC.RECONVERGENT B0 ;  /* 0x0000000000007941 */ /* 0x000fea0003800200 */
.L_x_104:
[----:B------:R-:W-:Y:S01]  /*6d70*/  UIADD3 UR4, UPT, UPT, UR45, 0x1, URZ ;  /* 0x000000012d047890 */ /* 0x000fe2000fffe0ff */
[----:B------:R-:W-:Y:S01]  /*6d80*/  ISETP.NE.AND P1, PT, R43, RZ, PT ;  /* 0x000000ff2b00720c */ /* 0x000fe20003f25270 */
[----:B------:R-:W-:Y:S01]  /*6d90*/  BSSY.RECONVERGENT B0, `(.L_x_106) ;  /* 0x0000007000007945 */ /* 0x000fe20003800200 */
[----:B------:R-:W-:Y:S01]  /*6da0*/  LEA R4, R85, UR44, 0x3 ;  /* 0x0000002c55047c11 */ /* 0x000fe2000f8e18ff */
[----:B------:R-:W-:Y:S04]  /*6db0*/  UISETP.NE.AND UP0, UPT, UR4, 0x2, UPT ;  /* 0x000000020400788c */ /* 0x000fe8000bf05270 */
[----:B------:R-:W-:Y:S06]  /*6dc0*/  USEL UR45, UR4, URZ, UP0 ;  /* 0x000000ff042d7287 */ /* 0x000fec0008000000 */
[----:B-1----:R-:W-:Y:S01]  /*6dd0*/  @P1 SHF.L.U32 R0, R84, 0x1f, RZ ;  /* 0x0000001f54001819 */ /* 0x002fe200000006ff */
[----:B------:R-:W-:Y:S05]  /*6de0*/  @P0 BRA `(.L_x_107) ;  /* 0x0000000000040947 */ /* 0x000fea0003800000 */
[----:B------:R-:W-:Y:S04]  /*6df0*/  DEPBAR.LE SB0, 0x1 ;  /* 0x000080400000791a */ /* 0x000fe80000000000 */
.L_x_107:
[----:B------:R-:W-:Y:S05]  /*6e00*/  BSYNC.RECONVERGENT B0 ;  /* 0x0000000000007941 */ /* 0x000fea0003800200 */
.L_x_106:
[----:B------:R-:W-:Y:S06]  /*6e10*/  BAR.SYNC.DEFER_BLOCKING 0x1, 0x80 ;  /* 0x0042000000007b1d */ /* 0x000fec0000010000 */
[----:B------:R-:W1:Y:S01]  /*6e20*/  @P1 SYNCS.PHASECHK.TRANS64.TRYWAIT P0, [R4+URZ+0x60], R0 ;  /* 0x00006000040015a7 */ /* 0x000e6200080011ff */
[----:B------:R-:W-:Y:S01]  /*6e30*/  BSSY B1, `(.L_x_108) ;  /* 0x0000020000017945 */ /* 0x000fe20003800000 */
[----:B-1----:R-:W-:Y:S03]  /*6e40*/  @P1 SEL R56, RZ, 0x1, !P0 ;  /* 0x00000001ff381807 */ /* 0x002fe60004000000 */
[----:B------:R-:W-:Y:S05]  /*6e50*/  @!P1 BRA `(.L_x_109) ;  /* 0x0000000000749947 */ /* 0x000fea0003800000 */
[----:B------:R-:W-:Y:S01]  /*6e60*/  ISETP.NE.AND P1, PT, R57, RZ, PT ;  /* 0x000000ff3900720c */ /* 0x000fe20003f25270 */
[----:B------:R-:W-:Y:S01]  /*6e70*/  BSSY B0, `(.L_x_110) ;  /* 0x0000009000007945 */ /* 0x000fe20003800000 */
[----:B------:R-:W-:Y:S11]  /*6e80*/  ISETP.NE.AND P0, PT, R56, RZ, PT ;  /* 0x000000ff3800720c */ /* 0x000ff60003f05270 */
[----:B------:R-:W-:Y:S05]  /*6e90*/  @P1 IMAD R0, R85, 0x1000, R76 ;  /* 0x0000100055001824 */ /* 0x000fea00078e024c */
[----:B------:R-:W-:Y:S05]  /*6ea0*/  @P1 IADD3 R5, PT, PT, R0, UR44, RZ ;  /* 0x0000002c00051c10 */ /* 0x000fea000fffe0ff */
[----:B------:R-:W-:Y:S01]  /*6eb0*/  @P1 IMAD.IADD R5, R5, 0x1, R91 ;  /* 0x0000000105051824 */ /* 0x000fe200078e025b */
[----:B------:R-:W-:Y:S06]  /*6ec0*/  @P0 BRA `(.L_x_111) ;  /* 0x00000000000c0947 */ /* 0x000fec0003800000 */
[----:B------:R-:W-:Y:S04]  /*6ed0*/  SHF.L.U32 R3, R84, 0x1f, RZ ;  /* 0x0000001f54037819 */ /* 0x000fe800000006ff */
[----:B------:R-:W1:Y:S02]  /*6ee0*/  SYNCS.PHASECHK.TRANS64.TRYWAIT P0, [R4+URZ+0x60], R3 ;  /* 0x00006003040075a7 */ /* 0x000e6400080011ff */
[----:B-1----:R-:W-:Y:S05]  /*6ef0*/  @!P0 BRA `(.L_x_112) ;  /* 0x0000002400e88947 */ /* 0x002fea0003800000 */
.L_x_111:
[----:B------:R-:W-:Y:S05]  /*6f00*/  BSYNC B0 ;  /* 0x0000000000007941 */ /* 0x000fea0003800000 */
.L_x_110:
[----:B------:R-:W-:Y:S01]  /*6f10*/  ISETP.NE.AND P0, PT, R57, RZ, PT ;  /* 0x000000ff3900720c */ /* 0x000fe20003f05270 */
[----:B-1----:R-:W-:Y:S02]  /*6f20*/  VIADD R4, R4, 0x78 ;  /* 0x0000007804047836 */ /* 0x002fe40000000000 */
[----:B------:R-:W-:Y:S10]  /*6f30*/  VIADD R85, R85, 0x1 ;  /* 0x0000000155557836 */ /* 0x000ff40000000000 */
        /* <DEDUP_REMOVED lines=10> */
[----:B-1----:R-:W-:Y:S05]  /*6fe0*/  IMAD.U32 R0, RZ, RZ, UR46 ;  /* 0x0000002eff007e24 */ /* 0x002fea000f8e00ff */
[----:B------:R-:W-:Y:S04]  /*6ff0*/  PRMT R0, R0, 0x654, R4 ;  /* 0x0000065400007816 */ /* 0x000fe80000000004 */
[----:B-----5:R1:W-:Y:S02]  /*7000*/  SYNCS.ARRIVE.TRANS64.RED.A1T0 RZ, [R0+URZ], RZ ;  /* 0x000000ff00ff79a7 */ /* 0x0203e400081004ff */
[----:B-1----:R-:W-:Y:S04]  /*7010*/  SEL R0, RZ, 0x1, P0 ;  /* 0x00000001ff007807 */ /* 0x002fe80000000000 */
[----:B--234-:R-:W-:Y:S02]  /*7020*/  LOP3.LUT R84, R84, R0, RZ, 0x3c, !PT ;  /* 0x0000000054547212 */ /* 0x01cfe400078e3cff */
.L_x_109:
[----:B------:R-:W-:Y:S05]  /*7030*/  BSYNC B1 ;  /* 0x0000000000017941 */ /* 0x000fea0003800000 */
.L_x_108:
[----:B------:R-:W-:Y:S05]  /*7040*/  VIADD R0, R38, 0x40 ;  /* 0x0000004026007836 */ /* 0x000fea0000000000 */
[----:B------:R-:W-:Y:S04]  /*7050*/  SHF.R.U32.HI R0, RZ, 0x15, R0 ;  /* 0x00000015ff007819 */ /* 0x000fe80000011600 */
[----:B------:R-:W-:Y:S11]  /*7060*/  LOP3.LUT P0, RZ, R0, 0x3, R78, 0x48, !PT ;  /* 0x0000000300ff7812 */ /* 0x000ff6000780484e */
[----:B------:R-:W-:Y:S02]  /*7070*/  @!UPT UIADD3 URZ, UPT, UPT, URZ, URZ, URZ ;  /* 0x000000fffffff290 */ /* 0x000fe4000fffe0ff */
[----:B------:R-:W-:Y:S05]  /*7080*/  @!P0 BRA `(.L_x_113) ;  /* 0x0000000000408947 */ /* 0x000fea0003800000 */
[----:B------:R-:W1:Y:S01]  /*7090*/  LDCU.64 UR8, c[0x4][0x78] ;  /* 0x01000f00ff0877ac */ /* 0x000e620008000a00 */
[----:B------:R-:W-:Y:S01]  /*70a0*/  MOV R15, 0x0 ;  /* 0x00000000000f7802 */ /* 0x000fe20000000f00 */
[----:B------:R-:W-:Y:S02]  /*70b0*/  HFMA2 R12, -RZ, RZ, 0, 5.9604644775390625e-08 ;  /* 0x00000001ff0c7431 */ /* 0x000fe400000001ff */
[----:B------:R-:W-:Y:S02]  /*70c0*/  IMAD.MOV.U32 R8, RZ, RZ, 0x192 ;  /* 0x00000192ff087424 */ /* 0x000fe400078e00ff */
[----:B------:R-:W-:Y:S01]  /*70d0*/  IMAD.MOV.U32 R13, RZ, RZ, RZ ;  /* 0x000000ffff0d7224 */ /* 0x000fe200078e00ff */
[----:B------:R-:W2:Y:S01]  /*70e0*/  LDCU.64 UR6, c[0x4][0x80] ;  /* 0x01001000ff0677ac */ /* 0x000ea20008000a00 */
[----:B------:R-:W3:Y:S01]  /*70f0*/  LDC.64 R14, c[0x4][R15] ;  /* 0x010000000f0e7b82 */ /* 0x000ee20000000a00 */
[----:B------:R-:W4:Y:S01]  /*7100*/  LDCU.64 UR4, c[0x4][0x18] ;  /* 0x01000300ff0477ac */ /* 0x000f220008000a00 */
[----:B-1----:R-:W-:Y:S01]  /*7110*/  MOV R5, UR9 ;  /* 0x0000000900057c02 */ /* 0x002fe20008000f00 */
[----:B------:R-:W-:Y:S01]  /*7120*/  IMAD.U32 R4, RZ, RZ, UR8 ;  /* 0x00000008ff047e24 */ /* 0x000fe2000f8e00ff */
[----:B--2---:R-:W-:Y:S01]  /*7130*/  MOV R7, UR7 ;  /* 0x0000000700077c02 */ /* 0x004fe20008000f00 */
[----:B------:R-:W-:Y:S01]  /*7140*/  IMAD.U32 R6, RZ, RZ, UR6 ;  /* 0x00000006ff067e24 */ /* 0x000fe2000f8e00ff */
[----:B----4-:R-:W-:Y:S01]  /*7150*/  MOV R11, UR5 ;  /* 0x00000005000b7c02 */ /* 0x010fe20008000f00 */
[----:B------:R-:W-:Y:S02]  /*7160*/  IMAD.U32 R10, RZ, RZ, UR4 ;  /* 0x00000004ff0a7e24 */ /* 0x000fe4000f8e00ff */
[----:B------:R-:W-:Y:S07]  /*7170*/  LEPC R20, `(.L_x_113) ;  /* 0x000000001014794e */ /* 0x000fee0000000000 */
[----:B---3--:R-:W-:Y:S05]  /*7180*/  CALL.ABS.NOINC R14 ;  /* 0x000000000e007343 */ /* 0x008fea0003c00000 */
.L_x_113:
[----:B------:R-:W-:Y:S01]  /*7190*/  ISETP.NE.AND P0, PT, R89, RZ, PT ;  /* 0x000000ff5900720c */ /* 0x000fe20003f05270 */
[----:B------:R-:W-:Y:S05]  /*71a0*/  WARPSYNC.ALL ;  /* 0x0000000000007948 */ /* 0x000fea0003800000 */
[----:B------:R-:W-:Y:S01]  /*71b0*/  R2UR UR4, R38 ;  /* 0x00000000260472ca */ /* 0x000fe200000e0000 */
[----:B------:R-:W-:Y:S01]  /*71c0*/  USHF.L.U32 UR6, UR45, 0xc, URZ ;  /* 0x0000000c2d067899 */ /* 0x000fe200080006ff */
[C---:B------:R-:W-:Y:S01]  /*71d0*/  SHF.L.U32 R3, R44.reuse, 0x10, RZ ;  /* 0x000000102c037819 */ /* 0x040fe200000006ff */
[----:B------:R-:W-:Y:S01]  /*71e0*/  BSSY.RECONVERGENT B0, `(.L_x_114) ;  /* 0x000009b000007945 */ /* 0x000fe20003800200 */
[C---:B------:R-:W-:Y:S02]  /*71f0*/  PRMT R39, R44.reuse, 0x8880, RZ ;  /* 0x000088802c277816 */ /* 0x040fe400000000ff */
[----:B------:R-:W-:Y:S07]  /*7200*/  SHF.L.U32 R41, R44, 0x8, RZ ;  /* 0x000000082c297819 */ /* 0x000fee00000006ff */
[----:B------:R-:W-:Y:S01]  /*7210*/  LDTM.16dp32bit_t0_t15.x32 R4, tmem[UR4+0x40] ;  /* 0x00004004000479ee */ /* 0x000fe20008a80000 */
        /* <DEDUP_REMOVED lines=18> */
[----:B------:R-:W-:Y:S01]  /*7340*/  SHF.R.S32.HI R9, RZ, 0x18, R41 ;  /* 0x00000018ff097819 */ /* 0x000fe20000011429 */
[-C--:B------:R-:W-:Y:S01]  /*7350*/  IMAD R4, R39, R40.reuse, R4 ;  /* 0x0000002827047224 */ /* 0x080fe200078e0204 */
[----:B------:R-:W-:Y:S01]  /*7360*/  SHF.R.S32.HI R39, RZ, 0x18, R45 ;  /* 0x00000018ff277819 */ /* 0x000fe2000001142d */
[----:B------:R-:W-:Y:S01]  /*7370*/  IMAD R5, R8, R40, R5 ;  /* 0x0000002808057224 */ /* 0x000fe200078e0205 */
[----:B------:R-:W-:Y:S01]  /*7380*/  I2IP.S8.S32.SAT R52, R7, R6, RZ ;  /* 0x0000000607347239 */ /* 0x000fe200000014ff */
[C---:B------:R-:W-:Y:S01]  /*7390*/  IMAD R10, R37.reuse, R10, RZ ;  /* 0x0000000a250a7224 */ /* 0x040fe200078e02ff */
[C---:B------:R-:W-:Y:S01]  /*73a0*/  PRMT R41, R46.reuse, 0x8880, RZ ;  /* 0x000088802e297816 */ /* 0x040fe200000000ff */
[----:B------:R-:W-:Y:S01]  /*73b0*/  IMAD R8, R37, R12, RZ ;  /* 0x0000000c25087224 */ /* 0x000fe200078e02ff */
[----:B------:R-:W-:Y:S01]  /*73c0*/  I2IP.S8.S32.SAT R52, R3, R0, R52 ;  /* 0x0000000003347239 */ /* 0x000fe20000001434 */
[C---:B------:R-:W-:Y:S01]  /*73d0*/  IMAD R12, R37.reuse, R16, RZ ;  /* 0x00000010250c7224 */ /* 0x040fe200078e02ff */
[----:B------:R-:W-:Y:S01]  /*73e0*/  MOV R6, R41 ;  /* 0x0000002900067202 */ /* 0x000fe20000000f00 */
[C---:B------:R-:W-:Y:S01]  /*73f0*/  IMAD R11, R37.reuse, R11, RZ ;  /* 0x0000000b250b7224 */ /* 0x040fe200078e02ff */
[----:B------:R-:W-:Y:S01]  /*7400*/  SHF.R.S32.HI R3, RZ, 0x18, R46 ;  /* 0x00000018ff037819 */ /* 0x000fe2000001142e */
[C---:B------:R-:W-:Y:S02]  /*7410*/  IMAD R16, R37.reuse, R20, RZ ;  /* 0x0000001425107224 */ /* 0x040fe400078e02ff */
[----:B------:R-:W-:Y:S02]  /*7420*/  IMAD R20, R37, R24, RZ ;  /* 0x0000001825147224 */ /* 0x000fe400078e02ff */
[----:B------:R-:W-:Y:S02]  /*7430*/  IMAD R10, R9, R40, R10 ;  /* 0x00000028090a7224 */ /* 0x000fe400078e020a */
[C---:B------:R-:W-:Y:S02]  /*7440*/  IMAD R24, R37.reuse, R28, RZ ;  /* 0x0000001c25187224 */ /* 0x040fe400078e02ff */
[----:B------:R-:W-:Y:S01]  /*7450*/  IMAD R28, R37, R32, RZ ;  /* 0x00000020251c7224 */ /* 0x000fe200078e02ff */
[C---:B------:R-:W-:Y:S01]  /*7460*/  SHF.L.U32 R32, R46.reuse, 0x10, RZ ;  /* 0x000000102e207819 */ /* 0x040fe200000006ff */
[-C--:B------:R-:W-:Y:S02]  /*7470*/  IMAD R11, R39, R40.reuse, R11 ;  /* 0x00000028270b7224 */ /* 0x080fe400078e020b */
[----:B------:R-:W-:Y:S01]  /*7480*/  IMAD.SHL.U32 R0, R46, 0x100, RZ ;  /* 0x000001002e007824 */ /* 0x000fe200078e00ff */
[----:B------:R-:W-:Y:S01]  /*7490*/  SHF.R.S32.HI R7, RZ, 0x18, R32 ;  /* 0x00000018ff077819 */ /* 0x000fe20000011420 */
[----:B------:R-:W-:Y:S01]  /*74a0*/  IMAD R8, R6, R40, R8 ;  /* 0x0000002806087224 */ /* 0x000fe200078e0208 */
[----:B------:R-:W-:Y:S01]  /*74b0*/  I2IP.S8.S32.SAT R10, R11, R10, RZ ;  /* 0x0000000a0b0a7239 */ /* 0x000fe200000014ff */
[C---:B------:R-:W-:Y:S01]  /*74c0*/  IMAD R9, R37.reuse, R13, RZ ;  /* 0x0000000d25097224 */ /* 0x040fe200078e02ff */
[----:B------:R-:W-:Y:S01]  /*74d0*/  SHF.R.S32.HI R0, RZ, 0x18, R0 ;  /* 0x00000018ff007819 */ /* 0x000fe20000011400 */
[----:B------:R-:W-:Y:S01]  /*74e0*/  IMAD R14, R37, R14, RZ ;  /* 0x0000000e250e7224 */ /* 0x000fe200078e02ff */
[----:B------:R-:W-:Y:S01]  /*74f0*/  PRMT R6, R47, 0x8880, RZ ;  /* 0x000088802f067816 */ /* 0x000fe200000000ff */
[----:B------:R-:W-:Y:S01]  /*7500*/  IMAD R9, R7, R40, R9 ;  /* 0x0000002807097224 */ /* 0x000fe200078e0209 */
[----:B------:R-:W-:Y:S01]  /*7510*/  I2IP.S8.S32.SAT R53, R5, R4, R10 ;  /* 0x0000000405357239 */ /* 0x000fe2000000140a */
[----:B------:R-:W-:Y:S01]  /*7520*/  IMAD R14, R0, R40, R14 ;  /* 0x00000028000e7224 */ /* 0x000fe200078e020e */
[----:B------:R-:W-:Y:S01]  /*7530*/  SHF.L.U32 R4, R47, 0x10, RZ ;  /* 0x000000102f047819 */ /* 0x000fe200000006ff */
[----:B------:R-:W-:Y:S01]  /*7540*/  IMAD R15, R37, R15, RZ ;  /* 0x0000000f250f7224 */ /* 0x000fe200078e02ff */
[----:B------:R-:W-:Y:S01]  /*7550*/  SHF.L.U32 R5, R47, 0x8, RZ ;  /* 0x000000082f057819 */ /* 0x000fe200000006ff */
[----:B------:R-:W-:Y:S01]  /*7560*/  IMAD R13, R37, R17, RZ ;  /* 0x00000011250d7224 */ /* 0x000fe200078e02ff */
[----:B------:R-:W-:Y:S01]  /*7570*/  MOV R0, R6 ;  /* 0x0000000600007202 */ /* 0x000fe20000000f00 */
[-C--:B------:R-:W-:Y:S01]  /*7580*/  IMAD R15, R3, R40.reuse, R15 ;  /* 0x00000028030f7224 */ /* 0x080fe200078e020f */
[----:B------:R-:W-:Y:S01]  /*7590*/  SHF.R.S32.HI R4, RZ, 0x18, R4 ;  /* 0x00000018ff047819 */ /* 0x000fe20000011404 */
[C---:B------:R-:W-:Y:S01]  /*75a0*/  IMAD R17, R37.reuse, R21, RZ ;  /* 0x0000001525117224 */ /* 0x040fe200078e02ff */
[----:B------:R-:W-:Y:S01]  /*75b0*/  SHF.R.S32.HI R5, RZ, 0x18, R5 ;  /* 0x00000018ff057819 */ /* 0x000fe20000011405 */
[----:B------:R-:W-:Y:S01]  /*75c0*/  IMAD R12, R0, R40, R12 ;  /* 0x00000028000c7224 */ /* 0x000fe200078e020c */
[----:B------:R-:W-:Y:S01]  /*75d0*/  SHF.R.S32.HI R3, RZ, 0x18, R47 ;  /* 0x00000018ff037819 */ /* 0x000fe2000001142f */
[----:B------:R-:W-:Y:S01]  /*75e0*/  IMAD R18, R37, R18, RZ ;  /* 0x0000001225127224 */ /* 0x000fe200078e02ff */
[----:B------:R-:W-:Y:S01]  /*75f0*/  PRMT R0, R48, 0x8880, RZ ;  /* 0x0000888030007816 */ /* 0x000fe200000000ff */
[----:B------:R-:W-:Y:S01]  /*7600*/  IMAD R13, R4, R40, R13 ;  /* 0x00000028040d7224 */ /* 0x000fe200078e020d */
[----:B------:R-:W-:Y:S01]  /*7610*/  I2IP.S8.S32.SAT R14, R15, R14, RZ ;  /* 0x0000000e0f0e7239 */ /* 0x000fe200000014ff */
[----:B------:R-:W-:Y:S02]  /*7620*/  IMAD R19, R37, R19, RZ ;  /* 0x0000001325137224 */ /* 0x000fe400078e02ff */
[-C--:B------:R-:W-:Y:S01]  /*7630*/  IMAD R18, R5, R40.reuse, R18 ;  /* 0x0000002805127224 */ /* 0x080fe200078e0212 */
[----:B------:R-:W-:Y:S01]  /*7640*/  SHF.L.U32 R5, R50, 0x10, RZ ;  /* 0x0000001032057819 */ /* 0x000fe200000006ff */
[-C--:B------:R-:W-:Y:S01]  /*7650*/  IMAD R19, R3, R40.reuse, R19 ;  /* 0x0000002803137224 */ /* 0x080fe200078e0213 */
[C---:B------:R-:W-:Y:S01]  /*7660*/  SHF.L.U32 R3, R48.reuse, 0x10, RZ ;  /* 0x0000001030037819 */ /* 0x040fe200000006ff */
[----:B------:R-:W-:Y:S01]  /*7670*/  IMAD.SHL.U32 R4, R48, 0x100, RZ ;  /* 0x0000010030047824 */ /* 0x000fe200078e00ff */
[----:B------:R-:W-:Y:S01]  /*7680*/  SHF.R.S32.HI R5, RZ, 0x18, R5 ;  /* 0x00000018ff057819 */ /* 0x000fe20000011405 */
[----:B------:R-:W-:Y:S01]  /*7690*/  IMAD R16, R0, R40, R16 ;  /* 0x0000002800107224 */ /* 0x000fe200078e0210 */
[----:B------:R-:W-:Y:S01]  /*76a0*/  SHF.R.S32.HI R3, RZ, 0x18, R3 ;  /* 0x00000018ff037819 */ /* 0x000fe20000011403 */
[C---:B------:R-:W-:Y:S01]  /*76b0*/  IMAD R21, R37.reuse, R25, RZ ;  /* 0x0000001925157224 */ /* 0x040fe200078e02ff */
[----:B------:R-:W-:Y:S01]  /*76c0*/  SHF.R.S32.HI R4, RZ, 0x18, R4 ;  /* 0x00000018ff047819 */ /* 0x000fe20000011404 */
[----:B------:R-:W-:Y:S01]  /*76d0*/  IMAD R22, R37, R22, RZ ;  /* 0x0000001625167224 */ /* 0x000fe200078e02ff */
[----:B------:R-:W-:Y:S01]  /*76e0*/  SHF.R.S32.HI R0, RZ, 0x18, R48 ;  /* 0x00000018ff007819 */ /* 0x000fe20000011430 */
[----:B------:R-:W-:Y:S01]  /*76f0*/  IMAD R17, R3, R40, R17 ;  /* 0x0000002803117224 */ /* 0x000fe200078e0211 */
[----:B------:R-:W-:Y:S01]  /*7700*/  PRMT R3, R49, 0x8880, RZ ;  /* 0x0000888031037816 */ /* 0x000fe200000000ff */
[----:B------:R-:W-:Y:S01]  /*7710*/  IMAD R23, R37, R23, RZ ;  /* 0x0000001725177224 */ /* 0x000fe200078e02ff */
[----:B------:R-:W-:Y:S01]  /*7720*/  I2IP.S8.S32.SAT R18, R19, R18, RZ ;  /* 0x0000001213127239 */ /* 0x000fe200000014ff */
[-C--:B------:R-:W-:Y:S01]  /*7730*/  IMAD R22, R4, R40.reuse, R22 ;  /* 0x0000002804167224 */ /* 0x080fe200078e0216 */
[----:B------:R-:W-:Y:S01]  /*7740*/  SHF.L.U32 R4, R49, 0x10, RZ ;  /* 0x0000001031047819 */ /* 0x000fe200000006ff */
[----:B------:R-:W-:Y:S01]  /*7750*/  IMAD R23, R0, R40, R23 ;  /* 0x0000002800177224 */ /* 0x000fe200078e0217 */
[----:B------:R-:W-:Y:S01]  /*7760*/  MOV R0, R3 ;  /* 0x0000000300007202 */ /* 0x000fe20000000f00 */
[C---:B------:R-:W-:Y:S01]  /*7770*/  IMAD R25, R37.reuse, R29, RZ ;  /* 0x0000001d25197224 */ /* 0x040fe200078e02ff */
        /* <DEDUP_REMOVED lines=11> */
[----:B------:R-:W-:Y:S01]  /*7830*/  IMAD.SHL.U32 R6, R50, 0x100, RZ ;  /* 0x0000010032067824 */ /* 0x000fe200078e00ff */
[----:B------:R-:W-:Y:S01]  /*7840*/  I2IP.S8.S32.SAT R54, R9, R8, R14 ;  /* 0x0000000809367239 */ /* 0x000fe2000000140e */
[----:B------:R-:W-:Y:S01]  /*7850*/  IMAD R26, R0, R40, R26 ;  /* 0x00000028001a7224 */ /* 0x000fe200078e021a */
[----:B------:R-:W-:Y:S01]  /*7860*/  I2IP.S8.S32.SAT R55, R13, R12, R18 ;  /* 0x0000000c0d377239 */ /* 0x000fe20000001412 */
[-C--:B------:R-:W-:Y:S01]  /*7870*/  IMAD R27, R3, R40.reuse, R27 ;  /* 0x00000028031b7224 */ /* 0x080fe200078e021b */
[----:B------:R-:W-:Y:S01]  /*7880*/  SHF.R.S32.HI R0, RZ, 0x18, R6 ;  /* 0x00000018ff007819 */ /* 0x000fe20000011406 */
[----:B------:R-:W-:Y:S01]  /*7890*/  IMAD R24, R4, R40, R24 ;  /* 0x0000002804187224 */ /* 0x000fe200078e0218 */
[----:B------:R-:W-:Y:S01]  /*78a0*/  SHF.R.S32.HI R3, RZ, 0x18, R50 ;  /* 0x00000018ff037819 */ /* 0x000fe20000011432 */
[----:B------:R-:W-:Y:S01]  /*78b0*/  IMAD R30, R37, R30, RZ ;  /* 0x0000001e251e7224 */ /* 0x000fe200078e02ff */
[----:B------:R-:W-:Y:S01]  /*78c0*/  SHF.L.U32 R4, R51, 0x8, RZ ;  /* 0x0000000833047819 */ /* 0x000fe200000006ff */
[-C--:B------:R-:W-:Y:S01]  /*78d0*/  IMAD R25, R5, R40.reuse, R25 ;  /* 0x0000002805197224 */ /* 0x080fe200078e0219 */
[----:B------:R-:W-:Y:S01]  /*78e0*/  SHF.L.U32 R5, R51, 0x10, RZ ;  /* 0x0000001033057819 */ /* 0x000fe200000006ff */
[----:B------:R-:W-:Y:S01]  /*78f0*/  IMAD R31, R37, R31, RZ ;  /* 0x0000001f251f7224 */ /* 0x000fe200078e02ff */
[----:B------:R-:W-:Y:S01]  /*7900*/  SHF.R.S32.HI R4, RZ, 0x18, R4 ;  /* 0x00000018ff047819 */ /* 0x000fe20000011404 */
[-C--:B------:R-:W-:Y:S01]  /*7910*/  IMAD R30, R0, R40.reuse, R30 ;  /* 0x00000028001e7224 */ /* 0x080fe200078e021e */
[----:B------:R-:W-:Y:S01]  /*7920*/  PRMT R0, R51, 0x8880, RZ ;  /* 0x0000888033007816 */ /* 0x000fe200000000ff */
[----:B------:R-:W-:Y:S01]  /*7930*/  IMAD R31, R3, R40, R31 ;  /* 0x00000028031f7224 */ /* 0x000fe200078e021f */
[----:B------:R-:W-:Y:S01]  /*7940*/  SHF.R.S32.HI R3, RZ, 0x18, R5 ;  /* 0x00000018ff037819 */ /* 0x000fe20000011405 */
[----:B------:R-:W-:Y:S01]  /*7950*/  IMAD R34, R37, R34, RZ ;  /* 0x0000002225227224 */ /* 0x000fe200078e02ff */
[----:B------:R-:W-:Y:S01]  /*7960*/  SHF.R.S32.HI R5, RZ, 0x18, R51 ;  /* 0x00000018ff057819 */ /* 0x000fe20000011433 */
[-C--:B------:R-:W-:Y:S01]  /*7970*/  IMAD R28, R0, R40.reuse, R28 ;  /* 0x00000028001c7224 */ /* 0x080fe200078e021c */
[----:B------:R-:W-:Y:S01]  /*7980*/  LOP3.LUT R0, R76, UR6, RZ, 0xfc, !PT ;  /* 0x000000064c007c12 */ /* 0x000fe2000f8efcff */
[----:B------:R-:W-:Y:S01]  /*7990*/  IMAD R29, R3, R40, R29 ;  /* 0x00000028031d7224 */ /* 0x000fe200078e021d */
[----:B------:R-:W-:Y:S01]  /*79a0*/  I2IP.S8.S32.SAT R16, R17, R16, R22 ;  /* 0x0000001011107239 */ /* 0x000fe20000001416 */
[----:B------:R-:W-:Y:S01]  /*79b0*/  IMAD R35, R37, R35, RZ ;  /* 0x0000002325237224 */ /* 0x000fe200078e02ff */
[----:B------:R-:W-:Y:S01]  /*79c0*/  I2IP.S8.S32.SAT R17, R27, R26, RZ ;  /* 0x0000001a1b117239 */ /* 0x000fe200000014ff */
[----:B------:R1:W-:Y:S01]  /*79d0*/  STS.128 [R0+UR44+0x3200], R52 ;  /* 0x0032003400007988 */ /* 0x0003e20008000c2c */
[----:B------:R-:W-:Y:S01]  /*79e0*/  IMAD R34, R4, R40, R34 ;  /* 0x0000002804227224 */ /* 0x000fe200078e0222 */
[----:B------:R-:W-:Y:S01]  /*79f0*/  I2IP.S8.S32.SAT R18, R31, R30, RZ ;  /* 0x0000001e1f127239 */ /* 0x000fe200000014ff */
[----:B------:R-:W-:Y:S01]  /*7a00*/  IMAD R35, R5, R40, R35 ;  /* 0x0000002805237224 */ /* 0x000fe200078e0223 */
[----:B------:R-:W-:Y:S02]  /*7a10*/  IADD3 R3, PT, PT, R0, UR44, RZ ;  /* 0x0000002c00037c10 */ /* 0x000fe4000fffe0ff */
[----:B------:R-:W-:Y:S02]  /*7a20*/  I2IP.S8.S32.SAT R17, R21, R20, R17 ;  /* 0x0000001415117239 */ /* 0x000fe40000001411 */
[----:B------:R-:W-:Y:S02]  /*7a30*/  I2IP.S8.S32.SAT R19, R35, R34, RZ ;  /* 0x0000002223137239 */ /* 0x000fe400000014ff */
[----:B------:R-:W-:Y:S02]  /*7a40*/  I2IP.S8.S32.SAT R18, R25, R24, R18 ;  /* 0x0000001819127239 */ /* 0x000fe40000001412 */
[----:B------:R-:W-:Y:S02]  /*7a50*/  I2IP.S8.S32.SAT R19, R29, R28, R19 ;  /* 0x0000001c1d137239 */ /* 0x000fe40000001413 */
[----:B------:R-:W-:Y:S05]  /*7a60*/  IADD3 R3, PT, PT, R91, R3, RZ ;  /* 0x000000035b037210 */ /* 0x000fea0007ffe0ff */
        /* <DEDUP_REMOVED lines=10> */
[----:B------:R-:W-:Y:S02]  /*7b10*/  UIADD3 UR9, UPT, UPT, UR49, 0x40, URZ ;  /* 0x0000004031097890 */ /* 0x000fe4000fffe0ff */
[----:B------:R-:W-:Y:S02]  /*7b20*/  UIADD3 UR8, UPT, UPT, UR44, 0x3200, UR6 ;  /* 0x000032002c087890 */ /* 0x000fe4000fffe006 */
[----:B--2---:R-:W-:Y:S03]  /*7b30*/  UIADD3 UR4, UP0, UPT, UR10, 0x680, URZ ;  /* 0x000006800a047890 */ /* 0x004fe6000ff1e0ff */
[----:B------:R-:W-:Y:S01]  /*7b40*/  UMOV UR10, UR50 ;  /* 0x00000032000a7c82 */ /* 0x000fe20008000000 */
[----:B------:R-:W-:Y:S03]  /*7b50*/  UIADD3.X UR5, UPT, UPT, URZ, UR11, URZ, UP0, !UPT ;  /* 0x0000000bff057290 */ /* 0x000fe600087fe4ff */
[----:B------:R-:W-:Y:S06]  /*7b60*/  UMOV UR11, UR36 ;  /* 0x00000024000b7c82 */ /* 0x000fec0008000000 */
[----:B------:R2:W-:Y:S02]  /*7b70*/  UTMASTG.3D [UR8], [UR4] ;  /* 0x00000008040073b5 */ /* 0x0005e40008010000 */
[----:B--2---:R0:W-:Y:S02]  /*7b80*/  UTMACMDFLUSH ;  /* 0x00000000000079b7 */ /* 0x0041e40000000000 */
.L_x_115:
[----:B------:R-:W-:Y:S05]  /*7b90*/  BSYNC.RECONVERGENT B0 ;  /* 0x0000000000007941 */ /* 0x000fea0003800200 */
.L_x_114:
[----:B------:R-:W-:Y:S01]  /*7ba0*/  UIADD3 UR4, UPT, UPT, UR45, 0x1, URZ ;  /* 0x000000012d047890 */ /* 0x000fe2000fffe0ff */
[----:B------:R-:W-:Y:S01]  /*7bb0*/  ISETP.NE.AND P1, PT, R43, RZ, PT ;  /* 0x000000ff2b00720c */ /* 0x000fe20003f25270 */
[----:B------:R-:W-:Y:S01]  /*7bc0*/  BSSY.RECONVERGENT B0, `(.L_x_116) ;  /* 0x0000007000007945 */ /* 0x000fe20003800200 */
[----:B-1----:R-:W-:Y:S01]  /*7bd0*/  LEA R3, R85, UR44, 0x3 ;  /* 0x0000002c55037c11 */ /* 0x002fe2000f8e18ff */
[----:B------:R-:W-:Y:S04]  /*7be0*/  UISETP.NE.AND UP0, UPT, UR4, 0x2, UPT ;  /* 0x000000020400788c */ /* 0x000fe8000bf05270 */
[----:B------:R-:W-:Y:S06]  /*7bf0*/  USEL UR45, UR4, URZ, UP0 ;  /* 0x000000ff042d7287 */ /* 0x000fec0008000000 */
[----:B------:R-:W-:Y:S01]  /*7c00*/  @P1 SHF.L.U32 R0, R84, 0x1f, RZ ;  /* 0x0000001f54001819 */ /* 0x000fe200000006ff */
[----:B------:R-:W-:Y:S05]  /*7c10*/  @P0 BRA `(.L_x_117) ;  /* 0x0000000000040947 */ /* 0x000fea0003800000 */
[----:B------:R-:W-:Y:S04]  /*7c20*/  DEPBAR.LE SB0, 0x1 ;  /* 0x000080400000791a */ /* 0x000fe80000000000 */
.L_x_117:
[----:B------:R-:W-:Y:S05]  /*7c30*/  BSYNC.RECONVERGENT B0 ;  /* 0x0000000000007941 */ /* 0x000fea0003800200 */
.L_x_116:
        /* <DEDUP_REMOVED lines=15> */
.L_x_121:
[----:B------:R-:W-:Y:S05]  /*7d30*/  BSYNC B0 ;  /* 0x0000000000007941 */ /* 0x000fea0003800000 */
.L_x_120:
        /* <DEDUP_REMOVED lines=18> */
.L_x_119:
[----:B------:R-:W-:Y:S05]  /*7e60*/  BSYNC B1 ;  /* 0x0000000000017941 */ /* 0x000fea0003800000 */
.L_x_118:
        /* <DEDUP_REMOVED lines=21> */
.L_x_123:
[----:B------:R-:W-:Y:S01]  /*7fc0*/  ISETP.NE.AND P0, PT, R89, RZ, PT ;  /* 0x000000ff5900720c */ /* 0x000fe20003f05270 */
[----:B------:R-:W-:Y:S05]  /*7fd0*/  WARPSYNC.ALL ;  /* 0x0000000000007948 */ /* 0x000fea0003800000 */
[----:B------:R-:W-:Y:S01]  /*7fe0*/  IMAD.SHL.U32 R69, R45, 0x100, RZ ;  /* 0x000001002d457824 */ /* 0x000fe200078e00ff */
[----:B------:R-:W-:Y:S01]  /*7ff0*/  R2UR UR4, R38 ;  /* 0x00000000260472ca */ /* 0x000fe200000e0000 */
[----:B------:R-:W-:Y:S01]  /*8000*/  USHF.L.U32 UR5, UR45, 0xc, URZ ;  /* 0x0000000c2d057899 */ /* 0x000fe200080006ff */
[C---:B------:R-:W-:Y:S01]  /*8010*/  SHF.L.U32 R39, R44.reuse, 0x10, RZ ;  /* 0x000000102c277819 */ /* 0x040fe200000006ff */
[----:B------:R-:W-:Y:S01]  /*8020*/  IMAD.U32 R64, R47, 0x10000, RZ ;  /* 0x000100002f407824 */ /* 0x000fe200078e00ff */
[----:B------:R-:W-:Y:S01]  /*8030*/  PRMT R38, R44, 0x8880, RZ ;  /* 0x000088802c267816 */ /* 0x000fe200000000ff */
[----:B------:R-:W-:Y:S01]  /*8040*/  IMAD.SHL.U32 R60, R48, 0x100, RZ ;  /* 0x00000100303c7824 */ /* 0x000fe200078e00ff */
[----:B------:R-:W-:Y:S01]  /*8050*/  SHF.L.U32 R41, R44, 0x8, RZ ;  /* 0x000000082c297819 */ /* 0x000fe200000006ff */
[----:B------:R-:W-:Y:S01]  /*8060*/  IMAD.SHL.U32 R54, R50, 0x100, RZ ;  /* 0x0000010032367824 */ /* 0x000fe200078e00ff */
[----:B------:R-:W-:Y:S01]  /*8070*/  SHF.R.S32.HI R39, RZ, 0x18, R39 ;  /* 0x00000018ff277819 */ /* 0x000fe20000011427 */
[----:B------:R-:W-:Y:S01]  /*8080*/  BSSY.RECONVERGENT B0, `(.L_x_124) ;  /* 0x000009e000007945 */ /* 0x000fe20003800200 */
[----:B------:R-:W-:Y:S02]  /*8090*/  SHF.R.S32.HI R41, RZ, 0x18, R41 ;  /* 0x00000018ff297819 */ /* 0x000fe40000011429 */
[----:B------:R-:W-:Y:S01]  /*80a0*/  PRMT R71, R45, 0x8880, RZ ;  /* 0x000088802d477816 */ /* 0x000fe200000000ff */
[----:B------:R-:W-:Y:S01]  /*80b0*/  LDTM.16dp32bit_t0_t15.x32 R4, tmem[UR4+0x80] ;  /* 0x00008004000479ee */ /* 0x000fe20008a80000 */
[----:B------:R-:W1:Y:S01]  /*80c0*/  LDTM.16dp32bit_t16_t31.x32 R4, tmem[UR4+0xa0] ;  /* 0x0000a004000479ee */ /* 0x000e620008aa0000 */
[----:B------:R-:W-:Y:S01]  /*80d0*/  NOP ;  /* 0x0000000000007918 */ /* 0x000fe20000000000 */
[C---:B------:R-:W-:Y:S02]  /*80e0*/  SHF.L.U32 R67, R46.reuse, 0x10, RZ ;  /* 0x000000102e437819 */ /* 0x040fe400000006ff */
[----:B------:R-:W-:Y:S02]  /*80f0*/  SHF.L.U32 R66, R46, 0x8, RZ ;  /* 0x000000082e427819 */ /* 0x000fe400000006ff */
[----:B------:R-:W-:Y:S02]  /*8100*/  PRMT R65, R47, 0x8880, RZ ;  /* 0x000088802f417816 */ /* 0x000fe400000000ff */
[----:B------:R-:W-:Y:S02]  /*8110*/  R2UR UR6, R42 ;  /* 0x000000002a0672ca */ /* 0x000fe400000e0000 */
[----:B------:R-:W-:Y:S02]  /*8120*/  SHF.R.S32.HI R42, RZ, 0x18, R44 ;  /* 0x00000018ff2a7819 */ /* 0x000fe4000001142c */
[----:B------:R-:W-:Y:S02]  /*8130*/  SHF.L.U32 R70, R45, 0x10, RZ ;  /* 0x000000102d467819 */ /* 0x000fe400000006ff */
[----:B------:R-:W-:Y:S02]  /*8140*/  PRMT R68, R46, 0x8880, RZ ;  /* 0x000088802e447816 */ /* 0x000fe400000000ff */
[----:B------:R-:W-:Y:S02]  /*8150*/  SHF.R.S32.HI R43, RZ, 0x18, R45 ;  /* 0x00000018ff2b7819 */ /* 0x000fe4000001142d */
[----:B------:R-:W-:Y:S02]  /*8160*/  SHF.R.S32.HI R44, RZ, 0x18, R46 ;  /* 0x00000018ff2c7819 */ /* 0x000fe4000001142e */
[C---:B------:R-:W-:Y:S01]  /*8170*/  PRMT R62, R48.reuse, 0x8880, RZ ;  /* 0x00008880303e7816 */ /* 0x040fe200000000ff */
[----:B------:R-:W-:Y:S01]  /*8180*/  UIADD3 UR4, UPT, UPT, UR6, 0xe0, URZ ;  /* 0x000000e006047890 */ /* 0x000fe2000fffe0ff */
[----:B------:R-:W-:Y:S01]  /*8190*/  SHF.R.S32.HI R45, RZ, 0x18, R47 ;  /* 0x00000018ff2d7819 */ /* 0x000fe2000001142f */
[C---:B-1----:R-:W-:Y:S02]  /*81a0*/  IMAD R4, R37.reuse, R4, RZ ;  /* 0x0000000425047224 */ /* 0x042fe400078e02ff */
[----:B------:R-:W-:Y:S01]  /*81b0*/  UPRMT UR4, UR46, 0x654, UR4 ;  /* 0x000006542e047896 */ /* 0x000fe20008000004 */
[C---:B------:R-:W-:Y:S01]  /*81c0*/  IMAD R5, R37.reuse, R5, RZ ;  /* 0x0000000525057224 */ /* 0x040fe200078e02ff */
[----:B------:R-:W-:Y:S01]  /*81d0*/  SHF.L.U32 R61, R48, 0x10, RZ ;  /* 0x00000010303d7819 */ /* 0x000fe200000006ff */
[----:B------:R-:W-:Y:S01]  /*81e0*/  IMAD R0, R37, R20, RZ ;  /* 0x0000001425007224 */ /* 0x000fe200078e02ff */
[----:B------:R-:W-:Y:S01]  /*81f0*/  PRMT R59, R49, 0x8880, RZ ;  /* 0x00008880313b7816 */ /* 0x000fe200000000ff */
[C---:B------:R-:W-:Y:S01]  /*8200*/  IMAD R6, R37.reuse, R6, RZ ;  /* 0x0000000625067224 */ /* 0x040fe200078e02ff */
[----:B------:R-:W-:Y:S01]  /*8210*/  SHF.R.S32.HI R46, RZ, 0x18, R48 ;  /* 0x00000018ff2e7819 */ /* 0x000fe20000011430 */
[----:B------:R-:W-:Y:S01]  /*8220*/  IMAD R20, R37, R24, RZ ;  /* 0x0000001825147224 */ /* 0x000fe200078e02ff */
[----:B------:R-:W-:Y:S01]  /*8230*/  SHF.L.U32 R58, R49, 0x10, RZ ;  /* 0x00000010313a7819 */ /* 0x000fe200000006ff */
[----:B------:R-:W-:Y:S01]  /*8240*/  IMAD R4, R38, R40, R4 ;  /* 0x0000002826047224 */ /* 0x000fe200078e0204 */
[----:B------:R-:W-:Y:S01]  /*8250*/  SYNCS.ARRIVE.TRANS64.RED.A1T0 RZ, [UR4], RZ ;  /* 0x000000ffffff79a7 */ /* 0x000fe20008100404 */
[C---:B------:R-:W-:Y:S01]  /*8260*/  IMAD R3, R37.reuse, R21, RZ ;  /* 0x0000001525037224 */ /* 0x040fe200078e02ff */
[----:B------:R-:W-:Y:S01]  /*8270*/  SHF.R.S32.HI R38, RZ, 0x18, R69 ;  /* 0x00000018ff267819 */ /* 0x000fe20000011445 */
[C---:B------:R-:W-:Y:S01]  /*8280*/  IMAD R24, R37.reuse, R28, RZ ;  /* 0x0000001c25187224 */ /* 0x040fe200078e02ff */
[C---:B------:R-:W-:Y:S01]  /*8290*/  PRMT R56, R50.reuse, 0x8880, RZ ;  /* 0x0000888032387816 */ /* 0x040fe200000000ff */
[C---:B------:R-:W-:Y:S01]  /*82a0*/  IMAD R7, R37.reuse, R7, RZ ;  /* 0x0000000725077224 */ /* 0x040fe200078e02ff */
[----:B------:R-:W-:Y:S01]  /*82b0*/  SHF.L.U32 R55, R50, 0x10, RZ ;  /* 0x0000001032377819 */ /* 0x000fe200000006ff */
[----:B------:R-:W-:Y:S01]  /*82c0*/  IMAD R21, R37, R25, RZ ;  /* 0x0000001925157224 */ /* 0x000fe200078e02ff */
[----:B------:R-:W-:Y:S01]  /*82d0*/  PRMT R53, R51, 0x8880, RZ ;  /* 0x0000888033357816 */ /* 0x000fe200000000ff */
[----:B------:R-:W-:Y:S01]  /*82e0*/  IMAD R28, R37, R32, RZ ;  /* 0x00000020251c7224 */ /* 0x000fe200078e02ff */
[----:B------:R-:W-:Y:S01]  /*82f0*/  MOV R32, R71 ;  /* 0x0000004700207202 */ /* 0x000fe20000000f00 */
[----:B------:R-:W-:Y:S01]  /*8300*/  IMAD R5, R39, R40, R5 ;  /* 0x0000002827057224 */ /* 0x000fe200078e0205 */
[----:B------:R-:W-:Y:S01]  /*8310*/  LOP3.LUT R39, R76, UR5, RZ, 0xfc, !PT ;  /* 0x000000054c277c12 */ /* 0x000fe2000f8efcff */
[C---:B------:R-:W-:Y:S01]  /*8320*/  IMAD R25, R37.reuse, R29, RZ ;  /* 0x0000001d25197224 */ /* 0x040fe200078e02ff */
[----:B------:R-:W-:Y:S01]  /*8330*/  SHF.R.S32.HI R48, RZ, 0x18, R50 ;  /* 0x00000018ff307819 */ /* 0x000fe20000011432 */
[----:B------:R-:W-:Y:S01]  /*8340*/  IMAD R8, R37, R8, RZ ;  /* 0x0000000825087224 */ /* 0x000fe200078e02ff */
[----:B------:R-:W-:Y:S01]  /*8350*/  SHF.L.U32 R52, R51, 0x10, RZ ;  /* 0x0000001033347819 */ /* 0x000fe200000006ff */
[----:B------:R-:W-:Y:S01]  /*8360*/  IMAD R29, R37, R33, RZ ;  /* 0x00000021251d7224 */ /* 0x000fe200078e02ff */
[----:B------:R-:W-:Y:S01]  /*8370*/  SHF.R.S32.HI R33, RZ, 0x18, R70 ;  /* 0x00000018ff217819 */ /* 0x000fe20000011446 */
[-C--:B------:R-:W-:Y:S01]  /*8380*/  IMAD R6, R41, R40.reuse, R6 ;  /* 0x0000002829067224 */ /* 0x080fe200078e0206 */
[----:B------:R-:W-:Y:S01]  /*8390*/  SHF.L.U32 R50, R51, 0x8, RZ ;  /* 0x0000000833327819 */ /* 0x000fe200000006ff */
[----:B------:R-:W-:Y:S01]  /*83a0*/  IMAD R9, R37, R9, RZ ;  /* 0x0000000925097224 */ /* 0x000fe200078e02ff */
[----:B------:R-:W-:Y:S01]  /*83b0*/  SHF.L.U32 R63, R47, 0x8, RZ ;  /* 0x000000082f3f7819 */ /* 0x000fe200000006ff */
[-C--:B------:R-:W-:Y:S01]  /*83c0*/  IMAD R7, R42, R40.reuse, R7 ;  /* 0x000000282a077224 */ /* 0x080fe200078e0207 */
[----:B------:R-:W-:Y:S01]  /*83d0*/  SHF.R.S32.HI R47, RZ, 0x18, R49 ;  /* 0x00000018ff2f7819 */ /* 0x000fe20000011431 */
[----:B------:R-:W-:Y:S01]  /*83e0*/  IMAD R8, R32, R40, R8 ;  /* 0x0000002820087224 */ /* 0x000fe200078e0208 */
[----:B------:R-:W-:Y:S01]  /*83f0*/  MOV R32, R68 ;  /* 0x0000004400207202 */ /* 0x000fe20000000f00 */
[----:B------:R-:W-:Y:S01]  /*8400*/  IMAD R9, R33, R40, R9 ;  /* 0x0000002821097224 */ /* 0x000fe200078e0209 */
[----:B------:R-:W-:Y:S01]  /*8410*/  SHF.L.U32 R57, R49, 0x8, RZ ;  /* 0x0000000831397819 */ /* 0x000fe200000006ff */
[----:B------:R-:W-:Y:S01]  /*8420*/  VIADD R33, R39, UR44 ;  /* 0x0000002c27217c36 */ /* 0x000fe20008000000 */
[----:B------:R-:W-:Y:S01]  /*8430*/  SHF.R.S32.HI R49, RZ, 0x18, R51 ;  /* 0x00000018ff317819 */ /* 0x000fe20000011433 */
[C---:B------:R-:W-:Y:S01]  /*8440*/  IMAD R10, R37.reuse, R10, RZ ;  /* 0x0000000a250a7224 */ /* 0x040fe200078e02ff */
[----:B------:R-:W-:Y:S01]  /*8450*/  UIADD3 UR4, UPT, UPT, UR45, 0x1, URZ ;  /* 0x000000012d047890 */ /* 0x000fe2000fffe0ff */
[----:B------:R-:W-:Y:S01]  /*8460*/  IMAD R11, R37, R11, RZ ;  /* 0x0000000b250b7224 */ /* 0x000fe200078e02ff */
[----:B------:R-:W-:Y:S01]  /*8470*/  IADD3 R91, PT, PT, R91, R33, RZ ;  /* 0x000000215b5b7210 */ /* 0x000fe20007ffe0ff */
[----:B------:R-:W-:Y:S01]  /*8480*/  IMAD R12, R37, R12, RZ ;  /* 0x0000000c250c7224 */ /* 0x000fe200078e02ff */
[----:B------:R-:W-:Y:S01]  /*8490*/  SHF.R.S32.HI R33, RZ, 0x18, R67 ;  /* 0x00000018ff217819 */ /* 0x000fe20000011443 */
[----:B------:R-:W-:Y:S01]  /*84a0*/  IMAD R10, R38, R40, R10 ;  /* 0x00000028260a7224 */ /* 0x000fe200078e020a */
[----:B------:R-:W-:Y:S01]  /*84b0*/  I2IP.S8.S32.SAT R38, R7, R6, RZ ;  /* 0x0000000607267239 */ /* 0x000fe200000014ff */
[----:B------:R-:W-:Y:S01]  /*84c0*/  IMAD R13, R37, R13, RZ ;  /* 0x0000000d250d7224 */ /* 0x000fe200078e02ff */
[----:B------:R-:W-:Y:S01]  /*84d0*/  SHF.R.S32.HI R6, RZ, 0x18, R66 ;  /* 0x00000018ff067819 */ /* 0x000fe20000011442 */
[----:B------:R-:W-:Y:S01]  /*84e0*/  IMAD R11, R43, R40, R11 ;  /* 0x000000282b0b7224 */ /* 0x000fe200078e020b */
[----:B------:R-:W-:Y:S01]  /*84f0*/  MOV R7, R65 ;  /* 0x0000004100077202 */ /* 0x000fe20000000f00 */
[----:B------:R-:W-:Y:S02]  /*8500*/  IMAD R14, R37, R14, RZ ;  /* 0x0000000e250e7224 */ /* 0x000fe400078e02ff */
[----:B------:R-:W-:Y:S01]  /*8510*/  IMAD R12, R32, R40, R12 ;  /* 0x00000028200c7224 */ /* 0x000fe200078e020c */
[----:B------:R-:W-:Y:S01]  /*8520*/  I2IP.S8.S32.SAT R41, R11, R10, RZ ;  /* 0x0000000a0b297239 */ /* 0x000fe200000014ff */
[----:B------:R-:W-:Y:S01]  /*8530*/  IMAD R15, R37, R15, RZ ;  /* 0x0000000f250f7224 */ /* 0x000fe200078e02ff */
[----:B------:R-:W-:Y:S01]  /*8540*/  SHF.R.S32.HI R10, RZ, 0x18, R64 ;  /* 0x00000018ff0a7819 */ /* 0x000fe20000011440 */
[----:B------:R-:W-:Y:S01]  /*8550*/  IMAD R13, R33, R40, R13 ;  /* 0x00000028210d7224 */ /* 0x000fe200078e020d */
[----:B------:R-:W-:Y:S01]  /*8560*/  I2IP.S8.S32.SAT R64, R5, R4, R38 ;  /* 0x0000000405407239 */ /* 0x000fe20000001426 */
[----:B------:R-:W-:Y:S01]  /*8570*/  IMAD R16, R37, R16, RZ ;  /* 0x0000001025107224 */ /* 0x000fe200078e02ff */
[----:B------:R-:W-:Y:S01]  /*8580*/  I2IP.S8.S32.SAT R65, R9, R8, R41 ;  /* 0x0000000809417239 */ /* 0x000fe20000001429 */
[-C--:B------:R-:W-:Y:S01]  /*8590*/  IMAD R14, R6, R40.reuse, R14 ;  /* 0x00000028060e7224 */ /* 0x080fe200078e020e */
[----:B------:R-:W-:Y:S01]  /*85a0*/  SHF.R.S32.HI R5, RZ, 0x18, R61 ;  /* 0x00000018ff057819 */ /* 0x000fe2000001143d */
[C---:B------:R-:W-:Y:S01]  /*85b0*/  IMAD R17, R37.reuse, R17, RZ ;  /* 0x0000001125117224 */ /* 0x040fe200078e02ff */
[----:B------:R-:W-:Y:S01]  /*85c0*/  SHF.R.S32.HI R11, RZ, 0x18, R63 ;  /* 0x00000018ff0b7819 */ /* 0x000fe2000001143f */
[----:B------:R-:W-:Y:S01]  /*85d0*/  IMAD R15, R44, R40, R15 ;  /* 0x000000282c0f7224 */ /* 0x000fe200078e020f */
[----:B------:R-:W-:Y:S01]  /*85e0*/  SHF.R.S32.HI R6, RZ, 0x18, R60 ;  /* 0x00000018ff067819 */ /* 0x000fe2000001143c */
[----:B------:R-:W-:Y:S02]  /*85f0*/  IMAD R18, R37, R18, RZ ;  /* 0x0000001225127224 */ /* 0x000fe400078e02ff */
[----:B------:R-:W-:Y:S01]  /*8600*/  IMAD R16, R7, R40, R16 ;  /* 0x0000002807107224 */ /* 0x000fe200078e0210 */
[----:B------:R-:W-:Y:S01]  /*8610*/  I2IP.S8.S32.SAT R14, R15, R14, RZ ;  /* 0x0000000e0f0e7239 */ /* 0x000fe200000014ff */
[----:B------:R-:W-:Y:S01]  /*8620*/  IMAD R19, R37, R19, RZ ;  /* 0x0000001325137224 */ /* 0x000fe200078e02ff */
[----:B------:R-:W-:Y:S01]  /*8630*/  SHF.R.S32.HI R7, RZ, 0x18, R50 ;  /* 0x00000018ff077819 */ /* 0x000fe20000011432 */
[----:B------:R-:W-:Y:S01]  /*8640*/  IMAD R17, R10, R40, R17 ;  /* 0x000000280a117224 */ /* 0x000fe200078e0211 */
[----:B------:R-:W-:Y:S01]  /*8650*/  I2IP.S8.S32.SAT R66, R13, R12, R14 ;  /* 0x0000000c0d427239 */ /* 0x000fe2000000140e */
[-C--:B------:R-:W-:Y:S02]  /*8660*/  IMAD R18, R11, R40.reuse, R18 ;  /* 0x000000280b127224 */ /* 0x080fe400078e0212 */
[----:B------:R-:W-:Y:S02]  /*8670*/  IMAD.MOV.U32 R4, RZ, RZ, R62 ;  /* 0x000000ffff047224 */ /* 0x000fe400078e003e */
[----:B------:R-:W-:Y:S02]  /*8680*/  IMAD R19, R45, R40, R19 ;  /* 0x000000282d137224 */ /* 0x000fe400078e0213 */
[----:B------:R-:W-:Y:S02]  /*8690*/  IMAD R22, R37, R22, RZ ;  /* 0x0000001625167224 */ /* 0x000fe400078e02ff */
[----:B------:R-:W-:Y:S01]  /*86a0*/  IMAD R0, R4, R40, R0 ;  /* 0x0000002804007224 */ /* 0x000fe200078e0200 */
[----:B------:R-:W-:Y:S01]  /*86b0*/  I2IP.S8.S32.SAT R18, R19, R18, RZ ;  /* 0x0000001213127239 */ /* 0x000fe200000014ff */
[----:B------:R-:W-:Y:S01]  /*86c0*/  IMAD R23, R37, R23, RZ ;  /* 0x0000001725177224 */ /* 0x000fe200078e02ff */
[----:B------:R-:W-:Y:S01]  /*86d0*/  MOV R4, R59 ;  /* 0x0000003b00047202 */ /* 0x000fe20000000f00 */
[----:B------:R-:W-:Y:S01]  /*86e0*/  IMAD R3, R5, R40, R3 ;  /* 0x0000002805037224 */ /* 0x000fe200078e0203 */
[----:B------:R-:W-:Y:S01]  /*86f0*/  I2IP.S8.S32.SAT R67, R17, R16, R18 ;  /* 0x0000001011437239 */ /* 0x000fe20000001412 */
[-C--:B------:R-:W-:Y:S01]  /*8700*/  IMAD R22, R6, R40.reuse, R22 ;  /* 0x0000002806167224 */ /* 0x080fe200078e0216 */
[----:B------:R-:W-:Y:S01]  /*8710*/  SHF.R.S32.HI R5, RZ, 0x18, R58 ;  /* 0x00000018ff057819 */ /* 0x000fe2000001143a */
[----:B------:R-:W-:Y:S01]  /*8720*/  IMAD R23, R46, R40, R23 ;  /* 0x000000282e177224 */ /* 0x000fe200078e0217 */
[----:B------:R-:W-:Y:S01]  /*8730*/  SHF.R.S32.HI R6, RZ, 0x18, R57 ;  /* 0x00000018ff067819 */ /* 0x000fe20000011439 */
[C---:B------:R-:W-:Y:S01]  /*8740*/  IMAD R26, R37.reuse, R26, RZ ;  /* 0x0000001a251a7224 */ /* 0x040fe200078e02ff */
[----:B------:R1:W-:Y:S01]  /*8750*/  STS.128 [R39+UR44+0x3200], R64 ;  /* 0x0032004027007988 */ /* 0x0003e20008000c2c */
[----:B------:R-:W-:Y:S01]  /*8760*/  IMAD R20, R4, R40, R20 ;  /* 0x0000002804147224 */ /* 0x000fe200078e0214 */
[----:B------:R-:W-:Y:S01]  /*8770*/  MOV R4, R56 ;  /* 0x0000003800047202 */ /* 0x000fe20000000f00 */
[----:B------:R-:W-:Y:S02]  /*8780*/  IMAD R27, R37, R27, RZ ;  /* 0x0000001b251b7224 */ /* 0x000fe400078e02ff */
[-C--:B------:R-:W-:Y:S01]  /*8790*/  IMAD R21, R5, R40.reuse, R21 ;  /* 0x0000002805157224 */ /* 0x080fe200078e0215 */
[----:B------:R-:W-:Y:S01]  /*87a0*/  SHF.R.S32.HI R5, RZ, 0x18, R55 ;  /* 0x00000018ff057819 */ /* 0x000fe20000011437 */
[-C--:B------:R-:W-:Y:S01]  /*87b0*/  IMAD R26, R6, R40.reuse, R26 ;  /* 0x00000028061a7224 */ /* 0x080fe200078e021a */
[----:B------:R-:W-:Y:S01]  /*87c0*/  SHF.R.S32.HI R6, RZ, 0x18, R52 ;  /* 0x00000018ff067819 */ /* 0x000fe20000011434 */
[-C--:B------:R-:W-:Y:S02]  /*87d0*/  IMAD R27, R47, R40.reuse, R27 ;  /* 0x000000282f1b7224 */ /* 0x080fe400078e021b */
[----:B------:R-:W-:Y:S01]  /*87e0*/  IMAD R24, R4, R40, R24 ;  /* 0x0000002804187224 */ /* 0x000fe200078e0218 */
[----:B------:R-:W-:Y:S01]  /*87f0*/  SHF.R.S32.HI R4, RZ, 0x18, R54 ;  /* 0x00000018ff047819 */ /* 0x000fe20000011436 */
[----:B------:R-:W-:Y:S02]  /*8800*/  IMAD R30, R37, R30, RZ ;  /* 0x0000001e251e7224 */ /* 0x000fe400078e02ff */
[-C--:B------:R-:W-:Y:S01]  /*8810*/  IMAD R25, R5, R40.reuse, R25 ;  /* 0x0000002805197224 */ /* 0x080fe200078e0219 */
[----:B------:R-:W-:Y:S01]  /*8820*/  MOV R5, R53 ;  /* 0x0000003500057202 */ /* 0x000fe20000000f00 */
[----:B------:R-:W-:Y:S02]  /*8830*/  IMAD R31, R37, R31, RZ ;  /* 0x0000001f251f7224 */ /* 0x000fe400078e02ff */
[----:B------:R-:W-:Y:S01]  /*8840*/  IMAD R30, R4, R40, R30 ;  /* 0x00000028041e7224 */ /* 0x000fe200078e021e */
[----:B------:R-:W-:Y:S01]  /*8850*/  I2IP.S8.S32.SAT R4, R23, R22, RZ ;  /* 0x0000001617047239 */ /* 0x000fe200000014ff */
[-C--:B------:R-:W-:Y:S02]  /*8860*/  IMAD R31, R48, R40.reuse, R31 ;  /* 0x00000028301f7224 */ /* 0x080fe400078e021f */
[----:B------:R-:W-:Y:S01]  /*8870*/  IMAD R28, R5, R40, R28 ;  /* 0x00000028051c7224 */ /* 0x000fe200078e021c */
[----:B------:R-:W-:Y:S01]  /*8880*/  I2IP.S8.S32.SAT R5, R27, R26, RZ ;  /* 0x0000001a1b057239 */ /* 0x000fe200000014ff */
[----:B------:R-:W-:Y:S01]  /*8890*/  IMAD R34, R37, R34, RZ ;  /* 0x0000002225227224 */ /* 0x000fe200078e02ff */
[----:B------:R-:W-:Y:S01]  /*88a0*/  I2IP.S8.S32.SAT R4, R3, R0, R4 ;  /* 0x0000000003047239 */ /* 0x000fe20000001404 */
[----:B------:R-:W-:Y:S01]  /*88b0*/  IMAD R29, R6, R40, R29 ;  /* 0x00000028061d7224 */ /* 0x000fe200078e021d */
[----:B------:R-:W-:Y:S01]  /*88c0*/  I2IP.S8.S32.SAT R6, R31, R30, RZ ;  /* 0x0000001e1f067239 */ /* 0x000fe200000014ff */
[----:B------:R-:W-:Y:S01]  /*88d0*/  IMAD R35, R37, R35, RZ ;  /* 0x0000002325237224 */ /* 0x000fe200078e02ff */
[----:B------:R-:W-:Y:S01]  /*88e0*/  I2IP.S8.S32.SAT R5, R21, R20, R5 ;  /* 0x0000001415057239 */ /* 0x000fe20000001405 */
[----:B------:R-:W-:Y:S01]  /*88f0*/  IMAD R34, R7, R40, R34 ;  /* 0x0000002807227224 */ /* 0x000fe200078e0222 */
[----:B------:R-:W-:Y:S01]  /*8900*/  I2IP.S8.S32.SAT R6, R25, R24, R6 ;  /* 0x0000001819067239 */ /* 0x000fe20000001406 */
[----:B------:R-:W-:Y:S05]  /*8910*/  IMAD R35, R49, R40, R35 ;  /* 0x0000002831237224 */ /* 0x000fea00078e0223 */
        /* <DEDUP_REMOVED lines=20> */
.L_x_125:
[----:B------:R-:W-:Y:S05]  /*8a60*/  BSYNC.RECONVERGENT B0 ;  /* 0x0000000000007941 */ /* 0x000fea0003800200 */
.L_x_124:
[----:B------:R-:W-:Y:S01]  /*8a70*/  IADD3 R36, PT, PT, R36, 0x1, RZ ;  /* 0x0000000124247810 */ /* 0x000fe20007ffe0ff */
[----:B------:R-:W-:Y:S04]  /*8a80*/  BSSY.RECONVERGENT B0, `(.L_x_126) ;  /* 0x0000003000007945 */ /* 0x000fe80003800200 */
[----:B------:R-:W-:Y:S05]  /*8a90*/  @P0 BRA `(.L_x_127) ;  /* 0x0000000000040947 */ /* 0x000fea0003800000 */
[----:B------:R-:W-:Y:S04]  /*8aa0*/  DEPBAR.LE SB0, 0x1 ;  /* 0x000080400000791a */ /* 0x000fe80000000000 */
.L_x_127:
[----:B------:R-:W-:Y:S05]  /*8ab0*/  BSYNC.RECONVERGENT B0 ;  /* 0x0000000000007941 */ /* 0x000fea0003800200 */
.L_x_126:
[----:B------:R-:W-:Y:S01]  /*8ac0*/  R2UR UR6, R79 ;  /* 0x000000004f0672ca */ /* 0x000fe200000e0000 */
[----:B------:R-:W-:Y:S01]  /*8ad0*/  BAR.SYNC.DEFER_BLOCKING 0x1, 0x80 ;  /* 0x0042000000007b1d */ /* 0x000fe20000010000 */
[----:B------:R-:W-:Y:S01]  /*8ae0*/  R2UR UR5, R80 ;  /* 0x00000000500572ca */ /* 0x000fe200000e0000 */
[----:B------:R-:W-:Y:S01]  /*8af0*/  UISETP.NE.AND UP1, UPT, UR47, URZ, UPT ;  /* 0x000000ff2f00728c */ /* 0x000fe2000bf25270 */
[----:B------:R-:W-:Y:S01]  /*8b00*/  ISETP.NE.AND P0, PT, R82, 0x2, PT ;  /* 0x000000025200780c */ /* 0x000fe20003f05270 */
[----:B------:R-:W-:Y:S01]  /*8b10*/  UISETP.NE.AND UP0, UPT, UR4, 0x2, UPT ;  /* 0x000000020400788c */ /* 0x000fe2000bf05270 */
[----:B------:R-:W-:Y:S02]  /*8b20*/  ISETP.NE.AND P1, PT, R36, 0x4, PT ;  /* 0x000000042400780c */ /* 0x000fe40003f25270 */
[----:B------:R-:W-:Y:S01]  /*8b30*/  SEL R3, RZ, 0x1, P0 ;  /* 0x00000001ff037807 */ /* 0x000fe20000000000 */
[----:B------:R-:W-:Y:S01]  /*8b40*/  USEL UR45, UR4, URZ, UP0 ;  /* 0x000000ff042d7287 */ /* 0x000fe20008000000 */
[----:B------:R-:W-:Y:S02]  /*8b50*/  SEL R0, RZ, 0x1, P1 ;  /* 0x00000001ff007807 */ /* 0x000fe40000800000 */
[----:B------:R-:W-:Y:S01]  /*8b60*/  LOP3.LUT R86, R86, R3, RZ, 0x3c, !PT ;  /* 0x0000000356567212 */ /* 0x000fe200078e3cff */
[----:B------:R-:W-:Y:S01]  /*8b70*/  UIADD3 UR24, UPT, UPT, UR37, UR6, URZ ;  /* 0x0000000625187290 */ /* 0x000fe2000fffe0ff */
[----:B------:R-:W-:Y:S01]  /*8b80*/  LOP3.LUT R87, R87, R0, RZ, 0x3c, !PT ;  /* 0x0000000057577212 */ /* 0x000fe200078e3cff */
[----:B------:R-:W-:Y:S01]  /*8b90*/  UIADD3 UR20, UPT, UPT, UR38, UR5, URZ ;  /* 0x0000000526147290 */ /* 0x000fe2000fffe0ff */
[----:B------:R-:W-:Y:S02]  /*8ba0*/  SEL R82, R82, RZ, P0 ;  /* 0x000000ff52527207 */ /* 0x000fe40000000000 */
[----:B------:R-:W-:Y:S01]  /*8bb0*/  SEL R36, R36, RZ, P1 ;  /* 0x000000ff24247207 */ /* 0x000fe20000800000 */
[----:B------:R-:W-:Y:S01]  /*8bc0*/  UMOV UR36, UR60 ;  /* 0x0000003c00247c82 */ /* 0x000fe20008000000 */
[----:B------:R-:W-:Y:S07]  /*8bd0*/  BRA.U UP1, `(.L_x_128) ;  /* 0xffffffc501a47547 */ /* 0x000fee000b83ffff */
[----:B------:R-:W-:Y:S05]  /*8be0*/  EXIT ;  /* 0x000000000000794d */ /* 0x000fea0003800000 */
.L_x_24:
[----:B---3--:R3:W4:Y:S02]  /*8bf0*/  SYNCS.PHASECHK.TRANS64.TRYWAIT P0, [R0+URZ+0x110], R2 ;  /* 0x00011002000075a7 */ /* 0x00872400080011ff */
[----:B----4-:R-:W-:Y:S05]  /*8c00*/  @!P0 NANOSLEEP.SYNCS 0x989680 ;  /* 0x009896800000895d */ /* 0x010fea0003900000 */
[----:B------:R-:W4:Y:S02]  /*8c10*/  @!P0 SYNCS.PHASECHK.TRANS64 P0, [R0+URZ+0x110], R2 ;  /* 0x00011002000085a7 */ /* 0x000f2400080010ff */
[----:B----4-:R-:W-:Y:S05]  /*8c20*/  @!P0 BRA `(.L_x_24) ;  /* 0xfffffffc00f08947 */ /* 0x010fea000383ffff */
[----:B------:R-:W-:Y:S05]  /*8c30*/  BRA `(.L_x_129) ;  /* 0xffffff8c00247947 */ /* 0x000fea000383ffff */
.L_x_27:
[----:B--2---:R-:W-:Y:S07]  /*8c40*/  MOV R0, UR33 ;  /* 0x0000002100007c02 */ /* 0x004fee0008000f00 */
.L_x_130:
[----:B--2---:R2:W3:Y:S02]  /*8c50*/  SYNCS.PHASECHK.TRANS64.TRYWAIT P0, [R0+URZ+0x30], R3 ;  /* 0x00003003000075a7 */ /* 0x0044e400080011ff */
[----:B---3--:R-:W-:Y:S05]  /*8c60*/  @!P0 NANOSLEEP.SYNCS 0x989680 ;  /* 0x009896800000895d */ /* 0x008fea0003900000 */
[----:B------:R-:W3:Y:S02]  /*8c70*/  @!P0 SYNCS.PHASECHK.TRANS64 P0, [R0+URZ+0x30], R3 ;  /* 0x00003003000085a7 */ /* 0x000ee400080010ff */
[----:B---3--:R-:W-:Y:S05]  /*8c80*/  @!P0 BRA `(.L_x_130) ;  /* 0xfffffffc00f08947 */ /* 0x008fea000383ffff */
[----:B------:R-:W-:Y:S05]  /*8c90*/  BRA `(.L_x_26) ;  /* 0xffffff8c006c7947 */ /* 0x000fea000383ffff */
.L_x_34:
[----:B-1----:R-:W-:Y:S07]  /*8ca0*/  MOV R0, UR17 ;  /* 0x0000001100007c02 */ /* 0x002fee0008000f00 */
.L_x_131:
[----:B-1----:R1:W2:Y:S02]  /*8cb0*/  SYNCS.PHASECHK.TRANS64.TRYWAIT P0, [R0+URZ+0x30], R3 ;  /* 0x00003003000075a7 */ /* 0x0022a400080011ff */
[----:B--2---:R-:W-:Y:S05]  /*8cc0*/  @!P0 NANOSLEEP.SYNCS 0x989680 ;  /* 0x009896800000895d */ /* 0x004fea0003900000 */
[----:B------:R-:W2:Y:S02]  /*8cd0*/  @!P0 SYNCS.PHASECHK.TRANS64 P0, [R0+URZ+0x30], R3 ;  /* 0x00003003000085a7 */ /* 0x000ea400080010ff */
[----:B--2---:R-:W-:Y:S05]  /*8ce0*/  @!P0 BRA `(.L_x_131) ;  /* 0xfffffffc00f08947 */ /* 0x004fea000383ffff */
[----:B------:R-:W-:Y:S05]  /*8cf0*/  BRA `(.L_x_33) ;  /* 0xffffff9000287947 */ /* 0x000fea000383ffff */
.L_x_39:
[----:B-1----:R1:W2:Y:S02]  /*8d00*/  SYNCS.PHASECHK.TRANS64.TRYWAIT P0, [R3+URZ+0xa0], R0 ;  /* 0x0000a000030075a7 */ /* 0x0022a400080011ff */
[----:B--2---:R-:W-:Y:S05]  /*8d10*/  @!P0 NANOSLEEP.SYNCS 0x989680 ;  /* 0x009896800000895d */ /* 0x004fea0003900000 */
[----:B------:R-:W2:Y:S02]  /*8d20*/  @!P0 SYNCS.PHASECHK.TRANS64 P0, [R3+URZ+0xa0], R0 ;  /* 0x0000a000030085a7 */ /* 0x000ea400080010ff */
[----:B--2---:R-:W-:Y:S05]  /*8d30*/  @!P0 BRA `(.L_x_39) ;  /* 0xfffffffc00f08947 */ /* 0x004fea000383ffff */
[----:B------:R-:W-:Y:S05]  /*8d40*/  BRA `(.L_x_132) ;  /* 0xffffff9000cc7947 */ /* 0x000fea000383ffff */
.L_x_43:
[----:B------:R-:W-:-:S07]  /*8d50*/  MOV R0, UR4 ;  /* 0x0000000400007c02 */ /* 0x000fce0008000f00 */
.L_x_133:
[----:B-1----:R1:W2:Y:S02]  /*8d60*/  SYNCS.PHASECHK.TRANS64.TRYWAIT P0, [R0+URZ], R2 ;  /* 0x00000002000075a7 */ /* 0x0022a400080011ff */
[----:B--2---:R-:W-:Y:S05]  /*8d70*/  @!P0 NANOSLEEP.SYNCS 0x989680 ;  /* 0x009896800000895d */ /* 0x004fea0003900000 */
[----:B------:R-:W2:Y:S02]  /*8d80*/  @!P0 SYNCS.PHASECHK.TRANS64 P0, [R0+URZ], R2 ;  /* 0x00000002000085a7 */ /* 0x000ea400080010ff */
[----:B--2---:R-:W-:Y:S05]  /*8d90*/  @!P0 BRA `(.L_x_133) ;  /* 0xfffffffc00f08947 */ /* 0x004fea000383ffff */
[----:B------:R-:W-:Y:S05]  /*8da0*/  BRA `(.L_x_134) ;  /* 0xffffff9800787947 */ /* 0x000fea000383ffff */
.L_x_44:
[----:B------:R-:W-:-:S07]  /*8db0*/  MOV R0, UR5 ;  /* 0x0000000500007c02 */ /* 0x000fce0008000f00 */
.L_x_135:
[----:B-1----:R1:W2:Y:S02]  /*8dc0*/  SYNCS.PHASECHK.TRANS64.TRYWAIT P0, [R0+URZ], R3 ;  /* 0x00000003000075a7 */ /* 0x0022a400080011ff */
[----:B--2---:R-:W-:Y:S05]  /*8dd0*/  @!P0 NANOSLEEP.SYNCS 0x989680 ;  /* 0x009896800000895d */ /* 0x004fea0003900000 */
[----:B------:R-:W2:Y:S02]  /*8de0*/  @!P0 SYNCS.PHASECHK.TRANS64 P0, [R0+URZ], R3 ;  /* 0x00000003000085a7 */ /* 0x000ea400080010ff */
[----:B--2---:R-:W-:Y:S05]  /*8df0*/  @!P0 BRA `(.L_x_135) ;  /* 0xfffffffc00f08947 */ /* 0x004fea000383ffff */
[----:B------:R-:W-:Y:S05]  /*8e00*/  BRA `(.L_x_136) ;  /* 0xffffff9800847947 */ /* 0x000fea000383ffff */
.L_x_45:
[----:B------:R-:W-:-:S07]  /*8e10*/  MOV R0, UR5 ;  /* 0x0000000500007c02 */ /* 0x000fce0008000f00 */
.L_x_137:
[----:B-1----:R1:W2:Y:S02]  /*8e20*/  SYNCS.PHASECHK.TRANS64.TRYWAIT P0, [R0+URZ], R3 ;  /* 0x00000003000075a7 */ /* 0x0022a400080011ff */
[----:B--2---:R-:W-:Y:S05]  /*8e30*/  @!P0 NANOSLEEP.SYNCS 0x989680 ;  /* 0x009896800000895d */ /* 0x004fea0003900000 */
[----:B------:R-:W2:Y:S02]  /*8e40*/  @!P0 SYNCS.PHASECHK.TRANS64 P0, [R0+URZ], R3 ;  /* 0x00000003000085a7 */ /* 0x000ea400080010ff */
[----:B--2---:R-:W-:Y:S05]  /*8e50*/  @!P0 BRA `(.L_x_137) ;  /* 0xfffffffc00f08947 */ /* 0x004fea000383ffff */
[----:B------:R-:W-:Y:S05]  /*8e60*/  BRA `(.L_x_138) ;  /* 0xffffff9800907947 */ /* 0x000fea000383ffff */
.L_x_46:
[----:B------:R-:W-:-:S07]  /*8e70*/  MOV R0, UR5 ;  /* 0x0000000500007c02 */ /* 0x000fce0008000f00 */
.L_x_139:
[----:B-1----:R1:W2:Y:S02]  /*8e80*/  SYNCS.PHASECHK.TRANS64.TRYWAIT P0, [R0+URZ], R3 ;  /* 0x00000003000075a7 */ /* 0x0022a400080011ff */
[----:B--2---:R-:W-:Y:S05]  /*8e90*/  @!P0 NANOSLEEP.SYNCS 0x989680 ;  /* 0x009896800000895d */ /* 0x004fea0003900000 */
[----:B------:R-:W2:Y:S02]  /*8ea0*/  @!P0 SYNCS.PHASECHK.TRANS64 P0, [R0+URZ], R3 ;  /* 0x00000003000085a7 */ /* 0x000ea400080010ff */
[----:B--2---:R-:W-:Y:S05]  /*8eb0*/  @!P0 BRA `(.L_x_139) ;  /* 0xfffffffc00f08947 */ /* 0x004fea000383ffff */
[----:B------:R-:W-:Y:S05]  /*8ec0*/  BRA `(.L_x_140) ;  /* 0xffffff98009c7947 */ /* 0x000fea000383ffff */
.L_x_47:
[----:B------:R-:W-:-:S07]  /*8ed0*/  MOV R0, UR5 ;  /* 0x0000000500007c02 */ /* 0x000fce0008000f00 */
.L_x_141:
[----:B-1----:R1:W2:Y:S02]  /*8ee0*/  SYNCS.PHASECHK.TRANS64.TRYWAIT P0, [R0+URZ], R3 ;  /* 0x00000003000075a7 */ /* 0x0022a400080011ff */
[----:B--2---:R-:W-:Y:S05]  /*8ef0*/  @!P0 NANOSLEEP.SYNCS 0x989680 ;  /* 0x009896800000895d */ /* 0x004fea0003900000 */
[----:B------:R-:W2:Y:S02]  /*8f00*/  @!P0 SYNCS.PHASECHK.TRANS64 P0, [R0+URZ], R3 ;  /* 0x00000003000085a7 */ /* 0x000ea400080010ff */
[----:B--2---:R-:W-:Y:S05]  /*8f10*/  @!P0 BRA `(.L_x_141) ;  /* 0xfffffffc00f08947 */ /* 0x004fea000383ffff */
[----:B------:R-:W-:Y:S05]  /*8f20*/  BRA `(.L_x_142) ;  /* 0xffffff9800a87947 */ /* 0x000fea000383ffff */
.L_x_50:
[----:B--2---:R2:W3:Y:S02]  /*8f30*/  SYNCS.PHASECHK.TRANS64.TRYWAIT P0, [R2+URZ+0x100], R4 ;  /* 0x00010004020075a7 */ /* 0x0044e400080011ff */
[----:B---3--:R-:W-:Y:S05]  /*8f40*/  @!P0 NANOSLEEP.SYNCS 0x989680 ;  /* 0x009896800000895d */ /* 0x008fea0003900000 */
[----:B------:R-:W3:Y:S02]  /*8f50*/  @!P0 SYNCS.PHASECHK.TRANS64 P0, [R2+URZ+0x100], R4 ;  /* 0x00010004020085a7 */ /* 0x000ee400080010ff */
[----:B---3--:R-:W-:Y:S05]  /*8f60*/  @!P0 BRA `(.L_x_50) ;  /* 0xfffffffc00f08947 */ /* 0x008fea000383ffff */
[----:B------:R-:W-:Y:S05]  /*8f70*/  BRA `(.L_x_143) ;  /* 0xffffff9c00047947 */ /* 0x000fea000383ffff */
.L_x_51:
[----:B------:R-:W-:-:S07]  /*8f80*/  MOV R2, UR4 ;  /* 0x0000000400027c02 */ /* 0x000fce0008000f00 */
.L_x_144:
[----:B--2---:R2:W3:Y:S02]  /*8f90*/  SYNCS.PHASECHK.TRANS64.TRYWAIT P0, [R2+URZ+0xb0], R5 ;  /* 0x0000b005020075a7 */ /* 0x0044e400080011ff */
[----:B---3--:R-:W-:Y:S05]  /*8fa0*/  @!P0 NANOSLEEP.SYNCS 0x989680 ;  /* 0x009896800000895d */ /* 0x008fea0003900000 */
[----:B------:R-:W3:Y:S02]  /*8fb0*/  @!P0 SYNCS.PHASECHK.TRANS64 P0, [R2+URZ+0xb0], R5 ;  /* 0x0000b005020085a7 */ /* 0x000ee400080010ff */
[----:B---3--:R-:W-:Y:S05]  /*8fc0*/  @!P0 BRA `(.L_x_144) ;  /* 0xfffffffc00f08947 */ /* 0x008fea000383ffff */
[----:B------:R-:W-:Y:S05]  /*8fd0*/  BRA `(.L_x_145) ;  /* 0xffffff9c00147947 */ /* 0x000fea000383ffff */
.L_x_52:
[----:B--2---:R2:W3:Y:S02]  /*8fe0*/  SYNCS.PHASECHK.TRANS64.TRYWAIT P1, [R2+URZ+0xa0], R4 ;  /* 0x0000a004020075a7 */ /* 0x0044e400080211ff */
[----:B---3--:R-:W-:Y:S05]  /*8ff0*/  @!P1 NANOSLEEP.SYNCS 0x989680 ;  /* 0x009896800000995d */ /* 0x008fea0003900000 */
[----:B------:R-:W3:Y:S02]  /*9000*/  @!P1 SYNCS.PHASECHK.TRANS64 P1, [R2+URZ+0xa0], R4 ;  /* 0x0000a004020095a7 */ /* 0x000ee400080210ff */
[----:B---3--:R-:W-:Y:S05]  /*9010*/  @!P1 BRA `(.L_x_52) ;  /* 0xfffffffc00f09947 */ /* 0x008fea000383ffff */
[----:B------:R-:W-:Y:S05]  /*9020*/  BRA `(.L_x_146) ;  /* 0xffffff9c00447947 */ /* 0x000fea000383ffff */
.L_x_55:
[----:B------:R-:W-:-:S07]  /*9030*/  MOV R0, UR4 ;  /* 0x0000000400007c02 */ /* 0x000fce0008000f00 */
.L_x_147:
[----:B--2---:R2:W3:Y:S02]  /*9040*/  SYNCS.PHASECHK.TRANS64.TRYWAIT P0, [R0+URZ+0xb0], R2 ;  /* 0x0000b002000075a7 */ /* 0x0044e400080011ff */
[----:B---3--:R-:W-:Y:S05]  /*9050*/  @!P0 NANOSLEEP.SYNCS 0x989680 ;  /* 0x009896800000895d */ /* 0x008fea0003900000 */
[----:B------:R-:W3:Y:S02]  /*9060*/  @!P0 SYNCS.PHASECHK.TRANS64 P0, [R0+URZ+0xb0], R2 ;  /* 0x0000b002000085a7 */ /* 0x000ee400080010ff */
[----:B---3--:R-:W-:Y:S05]  /*9070*/  @!P0 BRA `(.L_x_147) ;  /* 0xfffffffc00f08947 */ /* 0x008fea000383ffff */
[----:B------:R-:W-:Y:S05]  /*9080*/  BRA `(.L_x_54) ;  /* 0xffffff9c00987947 */ /* 0x000fea000383ffff */
.L_x_62:
[----:B-1----:R1:W2:Y:S02]  /*9090*/  SYNCS.PHASECHK.TRANS64.TRYWAIT P1, [R0+URZ+0xa0], R2 ;  /* 0x0000a002000075a7 */ /* 0x0022a400080211ff */
[----:B--2---:R-:W-:Y:S05]  /*90a0*/  @!P1 NANOSLEEP.SYNCS 0x989680 ;  /* 0x009896800000995d */ /* 0x004fea0003900000 */
[----:B------:R-:W2:Y:S02]  /*90b0*/  @!P1 SYNCS.PHASECHK.TRANS64 P1, [R0+URZ+0xa0], R2 ;  /* 0x0000a002000095a7 */ /* 0x000ea400080210ff */
[----:B--2---:R-:W-:Y:S05]  /*90c0*/  @!P1 BRA `(.L_x_62) ;  /* 0xfffffffc00f09947 */ /* 0x004fea000383ffff */
[----:B------:R-:W-:Y:S05]  /*90d0*/  BRA `(.L_x_148) ;  /* 0xffffffa4000c7947 */ /* 0x000fea000383ffff */
.L_x_63:
[----:B------:R-:W-:-:S07]  /*90e0*/  MOV R2, UR31 ;  /* 0x0000001f00027c02 */ /* 0x000fce0008000f00 */
.L_x_149:
[----:B-1----:R1:W2:Y:S02]  /*90f0*/  SYNCS.PHASECHK.TRANS64.TRYWAIT P0, [R2+URZ+0xe0], R0 ;  /* 0x0000e000020075a7 */ /* 0x0022a400080011ff */
[----:B--2---:R-:W-:Y:S05]  /*9100*/  @!P0 NANOSLEEP.SYNCS 0x989680 ;  /* 0x009896800000895d */ /* 0x004fea0003900000 */
[----:B------:R-:W2:Y:S02]  /*9110*/  @!P0 SYNCS.PHASECHK.TRANS64 P0, [R2+URZ+0xe0], R0 ;  /* 0x0000e000020085a7 */ /* 0x000ea400080010ff */
[----:B--2---:R-:W-:Y:S05]  /*9120*/  @!P0 BRA `(.L_x_149) ;  /* 0xfffffffc00f08947 */ /* 0x004fea000383ffff */
[----:B------:R-:W-:Y:S05]  /*9130*/  BRA `(.L_x_150) ;  /* 0xffffffa400587947 */ /* 0x000fea000383ffff */
.L_x_66:
[----:B------:R-:W-:Y:S07]  /*9140*/  MOV R0, UR7 ;  /* 0x0000000700007c02 */ /* 0x000fee0008000f00 */
.L_x_151:
[----:B-1----:R1:W2:Y:S02]  /*9150*/  SYNCS.PHASECHK.TRANS64.TRYWAIT P0, [R0+URZ], R2 ;  /* 0x00000002000075a7 */ /* 0x0022a400080011ff */
[----:B--2---:R-:W-:Y:S05]  /*9160*/  @!P0 NANOSLEEP.SYNCS 0x989680 ;  /* 0x009896800000895d */ /* 0x004fea0003900000 */
[----:B------:R-:W2:Y:S02]  /*9170*/  @!P0 SYNCS.PHASECHK.TRANS64 P0, [R0+URZ], R2 ;  /* 0x00000002000085a7 */ /* 0x000ea400080010ff */
[----:B--2---:R-:W-:Y:S05]  /*9180*/  @!P0 BRA `(.L_x_151) ;  /* 0xfffffffc00f08947 */ /* 0x004fea000383ffff */
[----:B------:R-:W-:Y:S05]  /*9190*/  BRA `(.L_x_65) ;  /* 0xffffffa400747947 */ /* 0x000fea000383ffff */
.L_x_69:
[----:B------:R-:W-:-:S07]  /*91a0*/  MOV R0, UR4 ;  /* 0x0000000400007c02 */ /* 0x000fce0008000f00 */
.L_x_152:
[----:B--2---:R2:W4:Y:S02]  /*91b0*/  SYNCS.PHASECHK.TRANS64.TRYWAIT P0, [R0+URZ], R2 ;  /* 0x00000002000075a7 */ /* 0x00452400080011ff */
[----:B----4-:R-:W-:Y:S05]  /*91c0*/  @!P0 NANOSLEEP.SYNCS 0x989680 ;  /* 0x009896800000895d */ /* 0x010fea0003900000 */
[----:B------:R-:W4:Y:S02]  /*91d0*/  @!P0 SYNCS.PHASECHK.TRANS64 P0, [R0+URZ], R2 ;  /* 0x00000002000085a7 */ /* 0x000f2400080010ff */
[----:B----4-:R-:W-:Y:S05]  /*91e0*/  @!P0 BRA `(.L_x_152) ;  /* 0xfffffffc00f08947 */ /* 0x010fea000383ffff */
[----:B------:R-:W-:Y:S05]  /*91f0*/  BRA `(.L_x_153) ;  /* 0xffffffa800507947 */ /* 0x000fea000383ffff */
.L_x_70:
[----:B------:R-:W-:-:S07]  /*9200*/  MOV R0, UR5 ;  /* 0x0000000500007c02 */ /* 0x000fce0008000f00 */
.L_x_154:
[----:B-1----:R1:W2:Y:S02]  /*9210*/  SYNCS.PHASECHK.TRANS64.TRYWAIT P0, [R0+URZ], R3 ;  /* 0x00000003000075a7 */ /* 0x0022a400080011ff */
[----:B--2---:R-:W-:Y:S05]  /*9220*/  @!P0 NANOSLEEP.SYNCS 0x989680 ;  /* 0x009896800000895d */ /* 0x004fea0003900000 */
[----:B------:R-:W2:Y:S02]  /*9230*/  @!P0 SYNCS.PHASECHK.TRANS64 P0, [R0+URZ], R3 ;  /* 0x00000003000085a7 */ /* 0x000ea400080010ff */
[----:B--2---:R-:W-:Y:S05]  /*9240*/  @!P0 BRA `(.L_x_154) ;  /* 0xfffffffc00f08947 */ /* 0x004fea000383ffff */
[----:B------:R-:W-:Y:S05]  /*9250*/  BRA `(.L_x_155) ;  /* 0xffffffa8005c7947 */ /* 0x000fea000383ffff */
.L_x_71:
[----:B------:R-:W-:-:S07]  /*9260*/  MOV R0, UR5 ;  /* 0x0000000500007c02 */ /* 0x000fce0008000f00 */
.L_x_156:
[----:B-1----:R1:W2:Y:S02]  /*9270*/  SYNCS.PHASECHK.TRANS64.TRYWAIT P0, [R0+URZ], R3 ;  /* 0x00000003000075a7 */ /* 0x0022a400080011ff */
[----:B--2---:R-:W-:Y:S05]  /*9280*/  @!P0 NANOSLEEP.SYNCS 0x989680 ;  /* 0x009896800000895d */ /* 0x004fea0003900000 */
[----:B------:R-:W2:Y:S02]  /*9290*/  @!P0 SYNCS.PHASECHK.TRANS64 P0, [R0+URZ], R3 ;  /* 0x00000003000085a7 */ /* 0x000ea400080010ff */
[----:B--2---:R-:W-:Y:S05]  /*92a0*/  @!P0 BRA `(.L_x_156) ;  /* 0xfffffffc00f08947 */ /* 0x004fea000383ffff */
[----:B------:R-:W-:Y:S05]  /*92b0*/  BRA `(.L_x_157) ;  /* 0xffffffa800687947 */ /* 0x000fea000383ffff */
.L_x_72:
[----:B-1----:R-:W-:-:S07]  /*92c0*/  MOV R0, UR4 ;  /* 0x0000000400007c02 */ /* 0x002fce0008000f00 */
.L_x_158:
[----:B-1----:R1:W2:Y:S02]  /*92d0*/  SYNCS.PHASECHK.TRANS64.TRYWAIT P0, [R0+URZ], R2 ;  /* 0x00000002000075a7 */ /* 0x0022a400080011ff */
[----:B--2---:R-:W-:Y:S05]  /*92e0*/  @!P0 NANOSLEEP.SYNCS 0x989680 ;  /* 0x009896800000895d */ /* 0x004fea0003900000 */
[----:B------:R-:W2:Y:S02]  /*92f0*/  @!P0 SYNCS.PHASECHK.TRANS64 P0, [R0+URZ], R2 ;  /* 0x00000002000085a7 */ /* 0x000ea400080010ff */
[----:B--2---:R-:W-:Y:S05]  /*9300*/  @!P0 BRA `(.L_x_158) ;  /* 0xfffffffc00f08947 */ /* 0x004fea000383ffff */
[----:B------:R-:W-:Y:S05]  /*9310*/  BRA `(.L_x_159) ;  /* 0xffffffa800747947 */ /* 0x000fea000383ffff */
.L_x_77:
[----:B--2---:R2:W3:Y:S02]  /*9320*/  SYNCS.PHASECHK.TRANS64.TRYWAIT P0, [R8+URZ+0xa0], R0 ;  /* 0x0000a000080075a7 */ /* 0x0044e400080011ff */
[----:B---3--:R-:W-:Y:S05]  /*9330*/  @!P0 NANOSLEEP.SYNCS 0x989680 ;  /* 0x009896800000895d */ /* 0x008fea0003900000 */
[----:B------:R-:W3:Y:S02]  /*9340*/  @!P0 SYNCS.PHASECHK.TRANS64 P0, [R8+URZ+0xa0], R0 ;  /* 0x0000a000080085a7 */ /* 0x000ee400080010ff */
[----:B---3--:R-:W-:Y:S05]  /*9350*/  @!P0 BRA `(.L_x_77) ;  /* 0xfffffffc00f08947 */ /* 0x008fea000383ffff */
[----:B------:R-:W-:Y:S05]  /*9360*/  BRA `(.L_x_160) ;  /* 0xffffffac00a47947 */ /* 0x000fea000383ffff */
.L_x_80:
[----:B--2---:R-:W-:Y:S07]  /*9370*/  MOV R0, UR21 ;  /* 0x0000001500007c02 */ /* 0x004fee0008000f00 */
.L_x_161:
[----:B--2---:R2:W3:Y:S02]  /*9380*/  SYNCS.PHASECHK.TRANS64.TRYWAIT P1, [R0+URZ+0x98], R2 ;  /* 0x00009802000075a7 */ /* 0x0044e400080211ff */
[----:B---3--:R-:W-:Y:S05]  /*9390*/  @!P1 NANOSLEEP.SYNCS 0x989680 ;  /* 0x009896800000995d */ /* 0x008fea0003900000 */
[----:B------:R-:W3:Y:S02]  /*93a0*/  @!P1 SYNCS.PHASECHK.TRANS64 P1, [R0+URZ+0x98], R2 ;  /* 0x00009802000095a7 */ /* 0x000ee400080210ff */
[----:B---3--:R-:W-:Y:S05]  /*93b0*/  @!P1 BRA `(.L_x_161) ;  /* 0xfffffffc00f09947 */ /* 0x008fea000383ffff */
[----:B------:R-:W-:Y:S05]  /*93c0*/  BRA `(.L_x_79) ;  /* 0xffffffb400207947 */ /* 0x000fea000383ffff */
.L_x_83:
[----:B--2---:R-:W-:Y:S07]  /*93d0*/  MOV R0, UR21 ;  /* 0x0000001500007c02 */ /* 0x004fee0008000f00 */
.L_x_162:
[----:B--2---:R2:W3:Y:S02]  /*93e0*/  SYNCS.PHASECHK.TRANS64.TRYWAIT P0, [R0+URZ+0x78], R4 ;  /* 0x00007804000075a7 */ /* 0x0044e400080011ff */
[----:B---3--:R-:W-:Y:S05]  /*93f0*/  @!P0 NANOSLEEP.SYNCS 0x989680 ;  /* 0x009896800000895d */ /* 0x008fea0003900000 */
[----:B------:R-:W3:Y:S02]  /*9400*/  @!P0 SYNCS.PHASECHK.TRANS64 P0, [R0+URZ+0x78], R4 ;  /* 0x00007804000085a7 */ /* 0x000ee400080010ff */
[----:B---3--:R-:W-:Y:S05]  /*9410*/  @!P0 BRA `(.L_x_162) ;  /* 0xfffffffc00f08947 */ /* 0x008fea000383ffff */
[----:B------:R-:W-:Y:S05]  /*9420*/  BRA `(.L_x_163) ;  /* 0xffffffb400787947 */ /* 0x000fea000383ffff */
.L_x_84:
[----:B------:R-:W-:Y:S07]  /*9430*/  MOV R0, UR21 ;  /* 0x0000001500007c02 */ /* 0x000fee0008000f00 */
.L_x_164:
[----:B--2---:R2:W3:Y:S02]  /*9440*/  SYNCS.PHASECHK.TRANS64.TRYWAIT P0, [R0+URZ+0x80], R4 ;  /* 0x00008004000075a7 */ /* 0x0044e400080011ff */
[----:B---3--:R-:W-:Y:S05]  /*9450*/  @!P0 NANOSLEEP.SYNCS 0x989680 ;  /* 0x009896800000895d */ /* 0x008fea0003900000 */
[----:B------:R-:W3:Y:S02]  /*9460*/  @!P0 SYNCS.PHASECHK.TRANS64 P0, [R0+URZ+0x80], R4 ;  /* 0x00008004000085a7 */ /* 0x000ee400080010ff */
[----:B---3--:R-:W-:Y:S05]  /*9470*/  @!P0 BRA `(.L_x_164) ;  /* 0xfffffffc00f08947 */ /* 0x008fea000383ffff */
[----:B------:R-:W-:Y:S05]  /*9480*/  BRA `(.L_x_165) ;  /* 0xffffffb400b87947 */ /* 0x000fea000383ffff */
.L_x_85:
[----:B------:R-:W-:Y:S07]  /*9490*/  MOV R0, UR21 ;  /* 0x0000001500007c02 */ /* 0x000fee0008000f00 */
.L_x_166:
[----:B--2---:R2:W3:Y:S02]  /*94a0*/  SYNCS.PHASECHK.TRANS64.TRYWAIT P0, [R0+URZ+0x88], R4 ;  /* 0x00008804000075a7 */ /* 0x0044e400080011ff */
[----:B---3--:R-:W-:Y:S05]  /*94b0*/  @!P0 NANOSLEEP.SYNCS 0x989680 ;  /* 0x009896800000895d */ /* 0x008fea0003900000 */
[----:B------:R-:W3:Y:S02]  /*94c0*/  @!P0 SYNCS.PHASECHK.TRANS64 P0, [R0+URZ+0x88], R4 ;  /* 0x00008804000085a7 */ /* 0x000ee400080010ff */
[----:B---3--:R-:W-:Y:S05]  /*94d0*/  @!P0 BRA `(.L_x_166) ;  /* 0xfffffffc00f08947 */ /* 0x008fea000383ffff */
[----:B------:R-:W-:Y:S05]  /*94e0*/  BRA `(.L_x_167) ;  /* 0xffffffb800047947 */ /* 0x000fea000383ffff */
.L_x_87:
[----:B------:R-:W-:-:S07]  /*94f0*/  MOV R0, UR21 ;  /* 0x0000001500007c02 */ /* 0x000fce0008000f00 */
.L_x_168:
[----:B---3--:R3:W4:Y:S02]  /*9500*/  SYNCS.PHASECHK.TRANS64.TRYWAIT P0, [R0+URZ+0x78], R2 ;  /* 0x00007802000075a7 */ /* 0x00872400080011ff */
[----:B----4-:R-:W-:Y:S05]  /*9510*/  @!P0 NANOSLEEP.SYNCS 0x989680 ;  /* 0x009896800000895d */ /* 0x010fea0003900000 */
[----:B------:R-:W4:Y:S02]  /*9520*/  @!P0 SYNCS.PHASECHK.TRANS64 P0, [R0+URZ+0x78], R2 ;  /* 0x00007802000085a7 */ /* 0x000f2400080010ff */
[----:B----4-:R-:W-:Y:S05]  /*9530*/  @!P0 BRA `(.L_x_168) ;  /* 0xfffffffc00f08947 */ /* 0x010fea000383ffff */
[----:B------:R-:W-:Y:S05]  /*9540*/  BRA `(.L_x_169) ;  /* 0xffffffb8007c7947 */ /* 0x000fea000383ffff */
.L_x_88:
[----:B---3--:R-:W-:-:S07]  /*9550*/  MOV R0, UR21 ;  /* 0x0000001500007c02 */ /* 0x008fce0008000f00 */
.L_x_170:
[----:B---3--:R3:W4:Y:S02]  /*9560*/  SYNCS.PHASECHK.TRANS64.TRYWAIT P0, [R0+URZ+0x80], R2 ;  /* 0x00008002000075a7 */ /* 0x00872400080011ff */
[----:B----4-:R-:W-:Y:S05]  /*9570*/  @!P0 NANOSLEEP.SYNCS 0x989680 ;  /* 0x009896800000895d */ /* 0x010fea0003900000 */
[----:B------:R-:W4:Y:S02]  /*9580*/  @!P0 SYNCS.PHASECHK.TRANS64 P0, [R0+URZ+0x80], R2 ;  /* 0x00008002000085a7 */ /* 0x000f2400080010ff */
[----:B----4-:R-:W-:Y:S05]  /*9590*/  @!P0 BRA `(.L_x_170) ;  /* 0xfffffffc00f08947 */ /* 0x010fea000383ffff */
[----:B------:R-:W-:Y:S05]  /*95a0*/  BRA `(.L_x_171) ;  /* 0xffffffb8006c7947 */ /* 0x000fea000383ffff */
.L_x_90:
[----:B-1----:R1:W2:Y:S02]  /*95b0*/  SYNCS.PHASECHK.TRANS64.TRYWAIT P0, [R8+URZ+0xa0], R0 ;  /* 0x0000a000080075a7 */ /* 0x0022a400080011ff */
[----:B--2---:R-:W-:Y:S05]  /*95c0*/  @!P0 NANOSLEEP.SYNCS 0x989680 ;  /* 0x009896800000895d */ /* 0x004fea0003900000 */
[----:B------:R-:W2:Y:S02]  /*95d0*/  @!P0 SYNCS.PHASECHK.TRANS64 P0, [R8+URZ+0xa0], R0 ;  /* 0x0000a000080085a7 */ /* 0x000ea400080010ff */
[----:B--2---:R-:W-:Y:S05]  /*95e0*/  @!P0 BRA `(.L_x_90) ;  /* 0xfffffffc00f08947 */ /* 0x004fea000383ffff */
[----:B------:R-:W-:Y:S05]  /*95f0*/  BRA `(.L_x_172) ;  /* 0xffffffbc00307947 */ /* 0x000fea000383ffff */
.L_x_100:
[----:B-1----:R1:W2:Y:S02]  /*9600*/  SYNCS.PHASECHK.TRANS64.TRYWAIT P1, [R3+URZ+0x60], R0 ;  /* 0x00006000030075a7 */ /* 0x0022a400080211ff */
[----:B--2---:R-:W-:Y:S05]  /*9610*/  @!P1 NANOSLEEP.SYNCS 0x989680 ;  /* 0x009896800000995d */ /* 0x004fea0003900000 */
[----:B------:R-:W2:Y:S02]  /*9620*/  @!P1 SYNCS.PHASECHK.TRANS64 P1, [R3+URZ+0x60], R0 ;  /* 0x00006000030095a7 */ /* 0x000ea400080210ff */
[----:B--2---:R-:W-:Y:S05]  /*9630*/  @!P1 BRA `(.L_x_100) ;  /* 0xfffffffc00f09947 */ /* 0x004fea000383ffff */
[----:B------:R-:W-:Y:S05]  /*9640*/  BRA `(.L_x_99) ;  /* 0xffffffc800987947 */ /* 0x000fea000383ffff */
.L_x_102:
[----:B-1----:R1:W2:Y:S02]  /*9650*/  SYNCS.PHASECHK.TRANS64.TRYWAIT P0, [R42+URZ+0xc0], R4 ;  /* 0x0000c0042a0075a7 */ /* 0x0022a400080011ff */
[----:B--2---:R-:W-:Y:S05]  /*9660*/  @!P0 NANOSLEEP.SYNCS 0x989680 ;  /* 0x009896800000895d */ /* 0x004fea0003900000 */
[----:B------:R-:W2:Y:S02]  /*9670*/  @!P0 SYNCS.PHASECHK.TRANS64 P0, [R42+URZ+0xc0], R4 ;  /* 0x0000c0042a0085a7 */ /* 0x000ea400080010ff */
[----:B--2---:R-:W-:Y:S05]  /*9680*/  @!P0 BRA `(.L_x_102) ;  /* 0xfffffffc00f08947 */ /* 0x004fea000383ffff */
[----:B------:R-:W-:Y:S05]  /*9690*/  BRA `(.L_x_101) ;  /* 0xffffffc800ec7947 */ /* 0x000fea000383ffff */
.L_x_112:
[----:B-1----:R1:W2:Y:S02]  /*96a0*/  SYNCS.PHASECHK.TRANS64.TRYWAIT P0, [R4+URZ+0x60], R3 ;  /* 0x00006003040075a7 */ /* 0x0022a400080011ff */
[----:B--2---:R-:W-:Y:S05]  /*96b0*/  @!P0 NANOSLEEP.SYNCS 0x989680 ;  /* 0x009896800000895d */ /* 0x004fea0003900000 */
[----:B------:R-:W2:Y:S02]  /*96c0*/  @!P0 SYNCS.PHASECHK.TRANS64 P0, [R4+URZ+0x60], R3 ;  /* 0x00006003040085a7 */ /* 0x000ea400080010ff */
[----:B--2---:R-:W-:Y:S05]  /*96d0*/  @!P0 BRA `(.L_x_112) ;  /* 0xfffffffc00f08947 */ /* 0x004fea000383ffff */
[----:B------:R-:W-:Y:S05]  /*96e0*/  BRA `(.L_x_111) ;  /* 0xffffffd800047947 */ /* 0x000fea000383ffff */
.L_x_122:
[----:B-1----:R1:W2:Y:S02]  /*96f0*/  SYNCS.PHASECHK.TRANS64.TRYWAIT P0, [R3+URZ+0x60], R5 ;  /* 0x00006005030075a7 */ /* 0x0022a400080011ff */
[----:B--2---:R-:W-:Y:S05]  /*9700*/  @!P0 NANOSLEEP.SYNCS 0x989680 ;  /* 0x009896800000895d */ /* 0x004fea0003900000 */
[----:B------:R-:W2:Y:S02]  /*9710*/  @!P0 SYNCS.PHASECHK.TRANS64 P0, [R3+URZ+0x60], R5 ;  /* 0x00006005030085a7 */ /* 0x000ea400080010ff */
[----:B--2---:R-:W-:Y:S05]  /*9720*/  @!P0 BRA `(.L_x_122) ;  /* 0xfffffffc00f08947 */ /* 0x004fea000383ffff */
[----:B------:R-:W-:Y:S05]  /*9730*/  BRA `(.L_x_121) ;  /* 0xffffffe4007c7947 */ /* 0x000fea000383ffff */
        .weak           $__internal_0_$__cuda_sm10x_tcgen05_guardrail_trap_col_being_dealloced_not_returned_by_alloc
        .type           $__internal_0_$__cuda_sm10x_tcgen05_guardrail_trap_col_being_dealloced_not_returned_by_alloc,@function
        .size           $__internal_0_$__cuda_sm10x_tcgen05_guardrail_trap_col_being_dealloced_not_returned_by_alloc,($__internal_1_$__cuda_sm10x_tcgen05_guardrail_trap_phase_invalid_during_alloc - $__internal_0_$__cuda_sm10x_tcgen05_guardrail_trap_col_being_dealloced_not_returned_by_alloc)
$__internal_0_$__cuda_sm10x_tcgen05_guardrail_trap_col_being_dealloced_not_returned_by_alloc:
[----:B------:R-:W-:Y:S05]  /*9740*/  BPT.TRAP 0x1 ;  /* 0x000000040000795c */ /* 0x000fea0000300000 */
[----:B------:R-:W-:-:S04]  /*9750*/  HFMA2 R3, -RZ, RZ, 0, 0 ;  /* 0x00000000ff037431 */ /* 0x000fc800000001ff */
[----:B------:R-:W-:Y:S05]  /*9760*/  RET.REL.NODEC R2 `(_ZN7cutlass13device_kernelINS_4gemm6kernel13GemmUniversalIN4cute5tupleIJiiiiEEENS1_10collective13CollectiveMmaINS1_35MainloopSm100TmaUmmaWarpSpecializedILi6ELi2ELi4ENS5_IJNS4_1CILi2EEENSA_ILi1EEESC_EEEEENS5_IJNSA_ILi64EEENSA_ILi192EEENSA_ILi128EEEEEEaNS5_IJlSC_lEEEaSJ_NS4_8TiledMMAINS4_8MMA_AtomIJNS4_15SM100_MMA_S8_SSIaaiLi64ELi192ELNS4_4UMMA5MajorE0ELSO_0ELNSN_8SaturateE0EEEEEENS4_6LayoutINS5_IJSC_SC_SC_EEENS5_IJNSA_ILi0EEESU_SU_EEEEENS5_IJNS4_10UnderscoreESX_SX_EEEEENS4_13SM90_TMA_LOADENS4_14ComposedLayoutINS4_7SwizzleILi3ELi4ELi3EEENS4_18smem_ptr_flag_bitsILi8EEENSS_INS5_IJNSA_ILi8EEESH_EEENS5_IJSH_SC_EEEEEEEvNS4_8identityENS4_23SM90_TMA_LOAD_MULTICASTES1A_vS1B_EENS_8epilogue10collective18CollectiveEpilogueINS1E_23Sm100TmaWarpSpecializedILi3ELi2ELi32ELb0ELb0EEEJSI_NS5_IJNSS_ISF_SC_EES1J_EEEaSJ_aSJ_NS1E_6fusion15FusionCallbacksIS1I_NS1L_17LinearCombinationIaiaiLNS_15FloatRoundStyleE2EEESI_S1K_JEEENS4_5SM1004TMEM4LOAD26SM100_TMEM_LOAD_16dp32b32xES10_NS11_INS12_ILi2ELi4ELi3EEES15_NSS_INS5_IJS16_SF_EEENS5_IJSF_SC_EEEEEEENS4_39AutoVectorizingCopyWithAssumedAlignmentILi128EEENS4_14SM90_TMA_STOREES1Z_S21_S21_EEEvvEEEEvNT_6ParamsE) ;  /* 0xffffff6802247950 */ /* 0x000fea0003c3ffff */
        .weak           $__internal_1_$__cuda_sm10x_tcgen05_guardrail_trap_phase_invalid_during_alloc
        .type           $__internal_1_$__cuda_sm10x_tcgen05_guardrail_trap_phase_invalid_during_alloc,@function
        .size           $__internal_1_$__cuda_sm10x_tcgen05_guardrail_trap_phase_invalid_during_alloc,($__internal_2_$__cuda_sm10x_tcgen05_guardrail_trap_unallocated_columns_being_dealloced - $__internal_1_$__cuda_sm10x_tcgen05_guardrail_trap_phase_invalid_during_alloc)
$__internal_1_$__cuda_sm10x_tcgen05_guardrail_trap_phase_invalid_during_alloc:
[----:B------:R-:W-:Y:S05]  /*9770*/  BPT.TRAP 0x1 ;  /* 0x000000040000795c */ /* 0x000fea0000300000 */
[----:B------:R-:W-:-:S04]  /*9780*/  MOV R5, 0x0 ;  /* 0x0000000000057802 */ /* 0x000fc80000000f00 */
[----:B------:R-:W-:Y:S05]  /*9790*/  RET.REL.NODEC R4 `(_ZN7cutlass13device_kernelINS_4gemm6kernel13GemmUniversalIN4cute5tupleIJiiiiEEENS1_10collective13CollectiveMmaINS1_35MainloopSm100TmaUmmaWarpSpecializedILi6ELi2ELi4ENS5_IJNS4_1CILi2EEENSA_ILi1EEESC_EEEEENS5_IJNSA_ILi64EEENSA_ILi192EEENSA_ILi128EEEEEEaNS5_IJlSC_lEEEaSJ_NS4_8TiledMMAINS4_8MMA_AtomIJNS4_15SM100_MMA_S8_SSIaaiLi64ELi192ELNS4_4UMMA5MajorE0ELSO_0ELNSN_8SaturateE0EEEEEENS4_6LayoutINS5_IJSC_SC_SC_EEENS5_IJNSA_ILi0EEESU_SU_EEEEENS5_IJNS4_10UnderscoreESX_SX_EEEEENS4_13SM90_TMA_LOADENS4_14ComposedLayoutINS4_7SwizzleILi3ELi4ELi3EEENS4_18smem_ptr_flag_bitsILi8EEENSS_INS5_IJNSA_ILi8EEESH_EEENS5_IJSH_SC_EEEEEEEvNS4_8identityENS4_23SM90_TMA_LOAD_MULTICASTES1A_vS1B_EENS_8epilogue10collective18CollectiveEpilogueINS1E_23Sm100TmaWarpSpecializedILi3ELi2ELi32ELb0ELb0EEEJSI_NS5_IJNSS_ISF_SC_EES1J_EEEaSJ_aSJ_NS1E_6fusion15FusionCallbacksIS1I_NS1L_17LinearCombinationIaiaiLNS_15FloatRoundStyleE2EEESI_S1K_JEEENS4_5SM1004TMEM4LOAD26SM100_TMEM_LOAD_16dp32b32xES10_NS11_INS12_ILi2ELi4ELi3EEES15_NSS_INS5_IJS16_SF_EEENS5_IJSF_SC_EEEEEEENS4_39AutoVectorizingCopyWithAssumedAlignmentILi128EEENS4_14SM90_TMA_STOREES1Z_S21_S21_EEEvvEEEEvNT_6ParamsE) ;  /* 0xffffff6804187950 */ /* 0x000fea0003c3ffff */
        .weak           $__internal_2_$__cuda_sm10x_tcgen05_guardrail_trap_unallocated_columns_being_dealloced
        .type           $__internal_2_$__cuda_sm10x_tcgen05_guardrail_trap_unallocated_columns_being_dealloced,@function
        .size           $__internal_2_$__cuda_sm10x_tcgen05_guardrail_trap_unallocated_columns_being_dealloced,(.L_x_174 - $__internal_2_$__cuda_sm10x_tcgen05_guardrail_trap_unallocated_columns_being_dealloced)
$__internal_2_$__cuda_sm10x_tcgen05_guardrail_trap_unallocated_columns_being_dealloced:
[----:B------:R-:W-:Y:S05]  /*97a0*/  BPT.TRAP 0x1 ;  /* 0x000000040000795c */ /* 0x000fea0000300000 */
[----:B------:R-:W-:-:S04]  /*97b0*/  HFMA2 R3, -RZ, RZ, 0, 0 ;  /* 0x00000000ff037431 */ /* 0x000fc800000001ff */
[----:B------:R-:W-:Y:S05]  /*97c0*/  RET.REL.NODEC R2 `(_ZN7cutlass13device_kernelINS_4gemm6kernel13GemmUniversalIN4cute5tupleIJiiiiEEENS1_10collective13CollectiveMmaINS1_35MainloopSm100TmaUmmaWarpSpecializedILi6ELi2ELi4ENS5_IJNS4_1CILi2EEENSA_ILi1EEESC_EEEEENS5_IJNSA_ILi64EEENSA_ILi192EEENSA_ILi128EEEEEEaNS5_IJlSC_lEEEaSJ_NS4_8TiledMMAINS4_8MMA_AtomIJNS4_15SM100_MMA_S8_SSIaaiLi64ELi192ELNS4_4UMMA5MajorE0ELSO_0ELNSN_8SaturateE0EEEEEENS4_6LayoutINS5_IJSC_SC_SC_EEENS5_IJNSA_ILi0EEESU_SU_EEEEENS5_IJNS4_10UnderscoreESX_SX_EEEEENS4_13SM90_TMA_LOADENS4_14ComposedLayoutINS4_7SwizzleILi3ELi4ELi3EEENS4_18smem_ptr_flag_bitsILi8EEENSS_INS5_IJNSA_ILi8EEESH_EEENS5_IJSH_SC_EEEEEEEvNS4_8identityENS4_23SM90_TMA_LOAD_MULTICASTES1A_vS1B_EENS_8epilogue10collective18CollectiveEpilogueINS1E_23Sm100TmaWarpSpecializedILi3ELi2ELi32ELb0ELb0EEEJSI_NS5_IJNSS_ISF_SC_EES1J_EEEaSJ_aSJ_NS1E_6fusion15FusionCallbacksIS1I_NS1L_17LinearCombinationIaiaiLNS_15FloatRoundStyleE2EEESI_S1K_JEEENS4_5SM1004TMEM4LOAD26SM100_TMEM_LOAD_16dp32b32xES10_NS11_INS12_ILi2ELi4ELi3EEES15_NSS_INS5_IJS16_SF_EEENS5_IJSF_SC_EEEEEEENS4_39AutoVectorizingCopyWithAssumedAlignmentILi128EEENS4_14SM90_TMA_STOREES1Z_S21_S21_EEEvvEEEEvNT_6ParamsE) ;  /* 0xffffff68020c7950 */ /* 0x000fea0003c3ffff */
.L_x_173:
[----:B------:R-:W-:-:S00]  /*97d0*/  BRA `(.L_x_173) ;  /* 0xfffffffc00fc7947 */ /* 0x000fc0000383ffff */
[----:B------:R-:W-:-:S00]  /*97e0*/  NOP ;  /* 0x0000000000007918 */ /* 0x000fc00000000000 */
        /* <DEDUP_REMOVED lines=9> */
.L_x_174:


//--------------------- .nv.global.init           --------------------------
	.section	.nv.global.init,"aw",@progbits
.nv.global.init:
	.type		$str$27,@object
	.size		$str$27,($str$28 - $str$27)
$str$27:
        /*0000*/ 	.byte	0x28, 0x61, 0x64, 0x64, 0x72, 0x65, 0x73, 0x73, 0x20, 0x26, 0x20, 0x6d, 0x61, 0x73, 0x6b, 0x29
        /*0010*/ 	.byte	0x20, 0x3d, 0x3d, 0x20, 0x30, 0x00
	.type		$str$28,@object
	.size		$str$28,($str$26 - $str$28)
$str$28:
        /*0016*/ 	.byte	0x2f, 0x74, 0x6d, 0x70, 0x2f, 0x63, 0x75, 0x74, 0x6c, 0x61, 0x73, 0x73, 0x5f, 0x73, 0x77, 0x65
        /*0026*/ 	.byte	0x65, 0x70, 0x5f, 0x73, 0x72, 0x63, 0x2f, 0x69, 0x6e, 0x63, 0x6c, 0x75, 0x64, 0x65, 0x2f, 0x63
        /*0036*/ 	.byte	0x75, 0x74, 0x65, 0x2f, 0x70, 0x6f, 0x69, 0x6e, 0x74, 0x65, 0x72, 0x5f, 0x66, 0x6c, 0x61, 0x67
        /*0046*/ 	.byte	0x67, 0x65, 0x64, 0x2e, 0x68, 0x70, 0x70, 0x00
	.type		$str$26,@object
	.size		$str$26,($str$25 - $str$26)
$str$26:
        /*004e*/ 	.byte	0x2f, 0x74, 0x6d, 0x70, 0x2f, 0x63, 0x75, 0x74, 0x6c, 0x61, 0x73, 0x73, 0x5f, 0x73, 0x77, 0x65
        /*005e*/ 	.byte	0x65, 0x70, 0x5f, 0x73, 0x72, 0x63, 0x2f, 0x69, 0x6e, 0x63, 0x6c, 0x75, 0x64, 0x65, 0x2f, 0x63
        /*006e*/ 	.byte	0x75, 0x74, 0x65, 0x2f, 0x61, 0x74, 0x6f, 0x6d, 0x2f, 0x63, 0x6f, 0x70, 0x79, 0x5f, 0x74, 0x72
        /*007e*/ 	.byte	0x61, 0x69, 0x74, 0x73, 0x5f, 0x73, 0x6d, 0x31, 0x30, 0x30, 0x2e, 0x68, 0x70, 0x70, 0x00
	.type		$str$25,@object
	.size		$str$25,(__unnamed_1 - $str$25)
$str$25:
        /*008d*/ 	.byte	0x28, 0x28, 0x75, 0x69, 0x6e, 0x74, 0x33, 0x32, 0x5f, 0x74, 0x28, 0x74, 0x68, 0x72, 0x65, 0x61
        /*009d*/ 	.byte	0x64, 0x49, 0x64, 0x78, 0x2e, 0x78, 0x29, 0x20, 0x2f, 0x20, 0x33, 0x32, 0x29, 0x20, 0x25, 0x20
        /*00ad*/ 	.byte	0x34, 0x29, 0x20, 0x3d, 0x3d, 0x20, 0x28, 0x28, 0x28, 0x74, 0x6d, 0x65, 0x6d, 0x5f, 0x61, 0x64
        /*00bd*/ 	.byte	0x64, 0x72, 0x20, 0x3e, 0x3e, 0x20, 0x31, 0x36, 0x29, 0x20, 0x2f, 0x20, 0x33, 0x32, 0x29, 0x20
        /*00cd*/ 	.byte	0x25, 0x20, 0x34, 0x29, 0x00
	.type		__unnamed_1,@object
	.size		__unnamed_1,(__unnamed_2 - __unnamed_1)
__unnamed_1:
        /*00d2*/ 	.byte	0x61, 0x75, 0x74, 0x6f, 0x20, 0x63, 0x75, 0x74, 0x65, 0x3a, 0x3a, 0x61, 0x73, 0x5f, 0x70, 0x6f
        /* <DEDUP_REMOVED lines=24> */
        /*0262*/ 	.byte	0x00
	.type		__unnamed_2,@object
	.size		__unnamed_2,(__unnamed_3 - __unnamed_2)
__unnamed_2:
        /* <DEDUP_REMOVED lines=26> */
	.type		__unnamed_3,@object
	.size		__unnamed_3,(.L_3 - __unnamed_3)
__unnamed_3:
        /* <DEDUP_REMOVED lines=41> */
.L_3:


//--------------------- .nv.shared._ZN7cutlass13device_kernelINS_4gemm6kernel13GemmUniversalIN4cute5tupleIJiiiiEEENS1_10collective13CollectiveMmaINS1_35MainloopSm100TmaUmmaWarpSpecializedILi6ELi2ELi4ENS5_IJNS4_1CILi2EEENSA_ILi1EEESC_EEEEENS5_IJNSA_ILi64EEENSA_ILi192EEENSA_ILi128EEEEEEaNS5_IJlSC_lEEEaSJ_NS4_8TiledMMAINS4_8MMA_AtomIJNS4_15SM100_MMA_S8_SSIaaiLi64ELi192ELNS4_4UMMA5MajorE0ELSO_0ELNSN_8SaturateE0EEEEEENS4_6LayoutINS5_IJSC_SC_SC_EEENS5_IJNSA_ILi0EEESU_SU_EEEEENS5_IJNS4_10UnderscoreESX_SX_EEEEENS4_13SM90_TMA_LOADENS4_14ComposedLayoutINS4_7SwizzleILi3ELi4ELi3EEENS4_18smem_ptr_flag_bitsILi8EEENSS_INS5_IJNSA_ILi8EEESH_EEENS5_IJSH_SC_EEEEEEEvNS4_8identityENS4_23SM90_TMA_LOAD_MULTICASTES1A_vS1B_EENS_8epilogue10collective18CollectiveEpilogueINS1E_23Sm100TmaWarpSpecializedILi3ELi2ELi32ELb0ELb0EEEJSI_NS5_IJNSS_ISF_SC_EES1J_EEEaSJ_aSJ_NS1E_6fusion15FusionCallbacksIS1I_NS1L_17LinearCombinationIaiaiLNS_15FloatRoundStyleE2EEESI_S1K_JEEENS4_5SM1004TMEM4LOAD26SM100_TMEM_LOAD_16dp32b32xES10_NS11_INS12_ILi2ELi4ELi3EEES15_NSS_INS5_IJS16_SF_EEENS5_IJSF_SC_EEEEEEENS4_39AutoVectorizingCopyWithAssumedAlignmentILi128EEENS4_14SM90_TMA_STOREES1Z_S21_S21_EEEvvEEEEvNT_6ParamsE --------------------------
	.section	.nv.shared._ZN7cutlass13device_kernelINS_4gemm6kernel13GemmUniversalIN4cute5tupleIJiiiiEEENS1_10collective13CollectiveMmaINS1_35MainloopSm100TmaUmmaWarpSpecializedILi6ELi2ELi4ENS5_IJNS4_1CILi2EEENSA_ILi1EEESC_EEEEENS5_IJNSA_ILi64EEENSA_ILi192EEENSA_ILi128EEEEEEaNS5_IJlSC_lEEEaSJ_NS4_8TiledMMAINS4_8MMA_AtomIJNS4_15SM100_MMA_S8_SSIaaiLi64ELi192ELNS4_4UMMA5MajorE0ELSO_0ELNSN_8SaturateE0EEEEEENS4_6LayoutINS5_IJSC_SC_SC_EEENS5_IJNSA_ILi0EEESU_SU_EEEEENS5_IJNS4_10UnderscoreESX_SX_EEEEENS4_13SM90_TMA_LOADENS4_14ComposedLayoutINS4_7SwizzleILi3ELi4ELi3EEENS4_18smem_ptr_flag_bitsILi8EEENSS_INS5_IJNSA_ILi8EEESH_EEENS5_IJSH_SC_EEEEEEEvNS4_8identityENS4_23SM90_TMA_LOAD_MULTICASTES1A_vS1B_EENS_8epilogue10collective18CollectiveEpilogueINS1E_23Sm100TmaWarpSpecializedILi3ELi2ELi32ELb0ELb0EEEJSI_NS5_IJNSS_ISF_SC_EES1J_EEEaSJ_aSJ_NS1E_6fusion15FusionCallbacksIS1I_NS1L_17LinearCombinationIaiaiLNS_15FloatRoundStyleE2EEESI_S1K_JEEENS4_5SM1004TMEM4LOAD26SM100_TMEM_LOAD_16dp32b32xES10_NS11_INS12_ILi2ELi4ELi3EEES15_NSS_INS5_IJS16_SF_EEENS5_IJSF_SC_EEEEEEENS4_39AutoVectorizingCopyWithAssumedAlignmentILi128EEENS4_14SM90_TMA_STOREES1Z_S21_S21_EEEvvEEEEvNT_6ParamsE,"aw",@nobits
	.sectionflags	@""
	.align	16
	.zero		1024


//--------------------- .nv.shared.reserved.0     --------------------------
	.section	.nv.shared.reserved.0,"aw",@nobits
	.weak		__nv_reservedSMEM_offset_0_alias
	.size		__nv_reservedSMEM_offset_0_alias, 0, 64
	.other		__nv_reservedSMEM_offset_0_alias,@"STO_CUDA_RESERVED_SHARED STV_DEFAULT"
__nv_reservedSMEM_offset_0_alias:
	.zero		0
.nv.shared.reserved.0:
	.zero		64
	.weak		__nv_reservedSMEM_tcgen05_partition
	.type		__nv_reservedSMEM_tcgen05_partition,@object
	.size		__nv_reservedSMEM_tcgen05_partition,(.L_0 - __nv_reservedSMEM_tcgen05_partition)
__nv_reservedSMEM_tcgen05_partition:
	.zero		32
.L_0:


//--------------------- .nv.global                --------------------------
	.section	.nv.global,"aw",@nobits
.nv.global:
	.type		_ZN40_INTERNAL_29158d72_4_k_cu_dd1c13ae_332984cute1_E,@object
	.size		_ZN40_INTERNAL_29158d72_4_k_cu_dd1c13ae_332984cute1_E,(_ZN40_INTERNAL_29158d72_4_k_cu_dd1c13ae_332984cuda3std3__45__cpo6cbeginE - _ZN40_INTERNAL_29158d72_4_k_cu_dd1c13ae_332984cute1_E)
_ZN40_INTERNAL_29158d72_4_k_cu_dd1c13ae_332984cute1_E:
	.zero		1
	.type		_ZN40_INTERNAL_29158d72_4_k_cu_dd1c13ae_332984cuda3std3__45__cpo6cbeginE,@object
	.size		_ZN40_INTERNAL_29158d72_4_k_cu_dd1c13ae_332984cuda3std3__45__cpo6cbeginE,(_ZN40_INTERNAL_29158d72_4_k_cu_dd1c13ae_332984cuda3std3__48in_placeE - _ZN40_INTERNAL_29158d72_4_k_cu_dd1c13ae_332984cuda3std3__45__cpo6cbeginE)
_ZN40_INTERNAL_29158d72_4_k_cu_dd1c13ae_332984cuda3std3__45__cpo6cbeginE:
	.zero		1
	.type		_ZN40_INTERNAL_29158d72_4_k_cu_dd1c13ae_332984cuda3std3__48in_placeE,@object
	.size		_ZN40_INTERNAL_29158d72_4_k_cu_dd1c13ae_332984cuda3std3__48in_placeE,(_ZN40_INTERNAL_29158d72_4_k_cu_dd1c13ae_332984cuda3std6ranges3__45__cpo9iter_moveE - _ZN40_INTERNAL_29158d72_4_k_cu_dd1c13ae_332984cuda3std3__48in_placeE)
_ZN40_INTERNAL_29158d72_4_k_cu_dd1c13ae_332984cuda3std3__48in_placeE:
	.zero		1
	.type		_ZN40_INTERNAL_29158d72_4_k_cu_dd1c13ae_332984cuda3std6ranges3__45__cpo9iter_moveE,@object
	.size		_ZN40_INTERNAL_29158d72_4_k_cu_dd1c13ae_332984cuda3std6ranges3__45__cpo9iter_moveE,(_ZN40_INTERNAL_29158d72_4_k_cu_dd1c13ae_332984cuda3std3__45__cpo5beginE - _ZN40_INTERNAL_29158d72_4_k_cu_dd1c13ae_332984cuda3std6ranges3__45__cpo9iter_moveE)
_ZN40_INTERNAL_29158d72_4_k_cu_dd1c13ae_332984cuda3std6ranges3__45__cpo9iter_moveE:
	.zero		1
	.type		_ZN40_INTERNAL_29158d72_4_k_cu_dd1c13ae_332984cuda3std3__45__cpo5beginE,@object
	.size		_ZN40_INTERNAL_29158d72_4_k_cu_dd1c13ae_332984cuda3std3__45__cpo5beginE,(_ZN40_INTERNAL_29158d72_4_k_cu_dd1c13ae_332984cuda3std3__442_GLOBAL__N__29158d72_4_k_cu_dd1c13ae_332986ignoreE - _ZN40_INTERNAL_29158d72_4_k_cu_dd1c13ae_332984cuda3std3__45__cpo5beginE)
_ZN40_INTERNAL_29158d72_4_k_cu_dd1c13ae_332984cuda3std3__45__cpo5beginE:
	.zero		1
	.type		_ZN40_INTERNAL_29158d72_4_k_cu_dd1c13ae_332984cuda3std3__442_GLOBAL__N__29158d72_4_k_cu_dd1c13ae_332986ignoreE,@object
	.size		_ZN40_INTERNAL_29158d72_4_k_cu_dd1c13ae_332984cuda3std3__442_GLOBAL__N__29158d72_4_k_cu_dd1c13ae_332986ignoreE,(_ZN40_INTERNAL_29158d72_4_k_cu_dd1c13ae_332984cute7productE - _ZN40_INTERNAL_29158d72_4_k_cu_dd1c13ae_332984cuda3std3__442_GLOBAL__N__29158d72_4_k_cu_dd1c13ae_332986ignoreE)
_ZN40_INTERNAL_29158d72_4_k_cu_dd1c13ae_332984cuda3std3__442_GLOBAL__N__29158d72_4_k_cu_dd1c13ae_332986ignoreE:
	.zero		1
	.type		_ZN40_INTERNAL_29158d72_4_k_cu_dd1c13ae_332984cute7productE,@object
	.size		_ZN40_INTERNAL_29158d72_4_k_cu_dd1c13ae_332984cute7productE,(_ZN40_INTERNAL_29158d72_4_k_cu_dd1c13ae_332984cuda3std3__45__cpo3endE - _ZN40_INTERNAL_29158d72_4_k_cu_dd1c13ae_332984cute7productE)
_ZN40_INTERNAL_29158d72_4_k_cu_dd1c13ae_332984cute7productE:
	.zero		1
	.type		_ZN40_INTERNAL_29158d72_4_k_cu_dd1c13ae_332984cuda3std3__45__cpo3endE,@object
	.size		_ZN40_INTERNAL_29158d72_4_k_cu_dd1c13ae_332984cuda3std3__45__cpo3endE,(_ZN40_INTERNAL_29158d72_4_k_cu_dd1c13ae_332984cuda3std3__419piecewise_constructE - _ZN40_INTERNAL_29158d72_4_k_cu_dd1c13ae_332984cuda3std3__45__cpo3endE)
_ZN40_INTERNAL_29158d72_4_k_cu_dd1c13ae_332984cuda3std3__45__cpo3endE:
	.zero		1
	.type		_ZN40_INTERNAL_29158d72_4_k_cu_dd1c13ae_332984cuda3std3__419piecewise_constructE,@object
	.size		_ZN40_INTERNAL_29158d72_4_k_cu_dd1c13ae_332984cuda3std3__419piecewise_constructE,(_ZN40_INTERNAL_29158d72_4_k_cu_dd1c13ae_332984cuda3std3__45__cpo4cendE - _ZN40_INTERNAL_29158d72_4_k_cu_dd1c13ae_332984cuda3std3__419piecewise_constructE)
_ZN40_INTERNAL_29158d72_4_k_cu_dd1c13ae_332984cuda3std3__419piecewise_constructE:
	.zero		1
	.type		_ZN40_INTERNAL_29158d72_4_k_cu_dd1c13ae_332984cuda3std3__45__cpo4cendE,@object
	.size		_ZN40_INTERNAL_29158d72_4_k_cu_dd1c13ae_332984cuda3std3__45__cpo4cendE,(_ZN40_INTERNAL_29158d72_4_k_cu_dd1c13ae_332984cuda3std6ranges3__45__cpo4swapE - _ZN40_INTERNAL_29158d72_4_k_cu_dd1c13ae_332984cuda3std3__45__cpo4cendE)
_ZN40_INTERNAL_29158d72_4_k_cu_dd1c13ae_332984cuda3std3__45__cpo4cendE:
	.zero		1
	.type		_ZN40_INTERNAL_29158d72_4_k_cu_dd1c13ae_332984cuda3std6ranges3__45__cpo4swapE,@object
	.size		_ZN40_INTERNAL_29158d72_4_k_cu_dd1c13ae_332984cuda3std6ranges3__45__cpo4swapE,(.L_11 - _ZN40_INTERNAL_29158d72_4_k_cu_dd1c13ae_332984cuda3std6ranges3__45__cpo4swapE)
_ZN40_INTERNAL_29158d72_4_k_cu_dd1c13ae_332984cuda3std6ranges3__45__cpo4swapE:
	.zero		1
.L_11:


//--------------------- .nv.constant0._ZN7cutlass13device_kernelINS_4gemm6kernel13GemmUniversalIN4cute5tupleIJiiiiEEENS1_10collective13CollectiveMmaINS1_35MainloopSm100TmaUmmaWarpSpecializedILi6ELi2ELi4ENS5_IJNS4_1CILi2EEENSA_ILi1EEESC_EEEEENS5_IJNSA_ILi64EEENSA_ILi192EEENSA_ILi128EEEEEEaNS5_IJlSC_lEEEaSJ_NS4_8TiledMMAINS4_8MMA_AtomIJNS4_15SM100_MMA_S8_SSIaaiLi64ELi192ELNS4_4UMMA5MajorE0ELSO_0ELNSN_8SaturateE0EEEEEENS4_6LayoutINS5_IJSC_SC_SC_EEENS5_IJNSA_ILi0EEESU_SU_EEEEENS5_IJNS4_10UnderscoreESX_SX_EEEEENS4_13SM90_TMA_LOADENS4_14ComposedLayoutINS4_7SwizzleILi3ELi4ELi3EEENS4_18smem_ptr_flag_bitsILi8EEENSS_INS5_IJNSA_ILi8EEESH_EEENS5_IJSH_SC_EEEEEEEvNS4_8identityENS4_23SM90_TMA_LOAD_MULTICASTES1A_vS1B_EENS_8epilogue10collective18CollectiveEpilogueINS1E_23Sm100TmaWarpSpecializedILi3ELi2ELi32ELb0ELb0EEEJSI_NS5_IJNSS_ISF_SC_EES1J_EEEaSJ_aSJ_NS1E_6fusion15FusionCallbacksIS1I_NS1L_17LinearCombinationIaiaiLNS_15FloatRoundStyleE2EEESI_S1K_JEEENS4_5SM1004TMEM4LOAD26SM100_TMEM_LOAD_16dp32b32xES10_NS11_INS12_ILi2ELi4ELi3EEES15_NSS_INS5_IJS16_SF_EEENS5_IJSF_SC_EEEEEEENS4_39AutoVectorizingCopyWithAssumedAlignmentILi128EEENS4_14SM90_TMA_STOREES1Z_S21_S21_EEEvvEEEEvNT_6ParamsE --------------------------
	.section	.nv.constant0._ZN7cutlass13device_kernelINS_4gemm6kernel13GemmUniversalIN4cute5tupleIJiiiiEEENS1_10collective13CollectiveMmaINS1_35MainloopSm100TmaUmmaWarpSpecializedILi6ELi2ELi4ENS5_IJNS4_1CILi2EEENSA_ILi1EEESC_EEEEENS5_IJNSA_ILi64EEENSA_ILi192EEENSA_ILi128EEEEEEaNS5_IJlSC_lEEEaSJ_NS4_8TiledMMAINS4_8MMA_AtomIJNS4_15SM100_MMA_S8_SSIaaiLi64ELi192ELNS4_4UMMA5MajorE0ELSO_0ELNSN_8SaturateE0EEEEEENS4_6LayoutINS5_IJSC_SC_SC_EEENS5_IJNSA_ILi0EEESU_SU_EEEEENS5_IJNS4_10UnderscoreESX_SX_EEEEENS4_13SM90_TMA_LOADENS4_14ComposedLayoutINS4_7SwizzleILi3ELi4ELi3EEENS4_18smem_ptr_flag_bitsILi8EEENSS_INS5_IJNSA_ILi8EEESH_EEENS5_IJSH_SC_EEEEEEEvNS4_8identityENS4_23SM90_TMA_LOAD_MULTICASTES1A_vS1B_EENS_8epilogue10collective18CollectiveEpilogueINS1E_23Sm100TmaWarpSpecializedILi3ELi2ELi32ELb0ELb0EEEJSI_NS5_IJNSS_ISF_SC_EES1J_EEEaSJ_aSJ_NS1E_6fusion15FusionCallbacksIS1I_NS1L_17LinearCombinationIaiaiLNS_15FloatRoundStyleE2EEESI_S1K_JEEENS4_5SM1004TMEM4LOAD26SM100_TMEM_LOAD_16dp32b32xES10_NS11_INS12_ILi2ELi4ELi3EEES15_NSS_INS5_IJS16_SF_EEENS5_IJSF_SC_EEEEEEENS4_39AutoVectorizingCopyWithAssumedAlignmentILi128EEENS4_14SM90_TMA_STOREES1Z_S21_S21_EEEvvEEEEvNT_6ParamsE,"a",@progbits
	.sectionflags	@""
	.align	4
.nv.constant0._ZN7cutlass13device_kernelINS_4gemm6kernel13GemmUniversalIN4cute5tupleIJiiiiEEENS1_10collective13CollectiveMmaINS1_35MainloopSm100TmaUmmaWarpSpecializedILi6ELi2ELi4ENS5_IJNS4_1CILi2EEENSA_ILi1EEESC_EEEEENS5_IJNSA_ILi64EEENSA_ILi192EEENSA_ILi128EEEEEEaNS5_IJlSC_lEEEaSJ_NS4_8TiledMMAINS4_8MMA_AtomIJNS4_15SM100_MMA_S8_SSIaaiLi64ELi192ELNS4_4UMMA5MajorE0ELSO_0ELNSN_8SaturateE0EEEEEENS4_6LayoutINS5_IJSC_SC_SC_EEENS5_IJNSA_ILi0EEESU_SU_EEEEENS5_IJNS4_10UnderscoreESX_SX_EEEEENS4_13SM90_TMA_LOADENS4_14ComposedLayoutINS4_7SwizzleILi3ELi4ELi3EEENS4_18smem_ptr_flag_bitsILi8EEENSS_INS5_IJNSA_ILi8EEESH_EEENS5_IJSH_SC_EEEEEEEvNS4_8identityENS4_23SM90_TMA_LOAD_MULTICASTES1A_vS1B_EENS_8epilogue10collective18CollectiveEpilogueINS1E_23Sm100TmaWarpSpecializedILi3ELi2ELi32ELb0ELb0EEEJSI_NS5_IJNSS_ISF_SC_EES1J_EEEaSJ_aSJ_NS1E_6fusion15FusionCallbacksIS1I_NS1L_17LinearCombinationIaiaiLNS_15FloatRoundStyleE2EEESI_S1K_JEEENS4_5SM1004TMEM4LOAD26SM100_TMEM_LOAD_16dp32b32xES10_NS11_INS12_ILi2ELi4ELi3EEES15_NSS_INS5_IJS16_SF_EEENS5_IJSF_SC_EEEEEEENS4_39AutoVectorizingCopyWithAssumedAlignmentILi128EEENS4_14SM90_TMA_STOREES1Z_S21_S21_EEEvvEEEEvNT_6ParamsE:
	.zero		2944


//--------------------- SYMBOLS --------------------------

	.type		.nv.reservedSmem.offset0,@object
	.size		.nv.reservedSmem.offset0,0x4
	.type		.nv.reservedSmem.cap,@object
	.size		.nv.reservedSmem.cap,0x4
	.type		__assertfail,@function
